def attn_fwd(
    Q,
    K,
    V,
    Out,
    Lse,
    sm_scale,
    stride_qz,
    stride_qh,
    stride_qm,
    stride_qk,
    stride_kz,
    stride_kh,
    stride_kn,
    stride_kk,
    stride_vz,
    stride_vh,
    stride_vn,
    stride_vk,
    stride_oz,
    stride_oh,
    stride_om,
    stride_ok,
    seqlen_q,
    seqlen_k,
    BLOCK_M: tl.constexpr,
    BLOCK_N: tl.constexpr,
    HEAD_DIM: tl.constexpr,
    CAUSAL: tl.constexpr,
):
    start_m = tl.program_id(0)
    off_hz = tl.program_id(1)
    q_off = off_hz * stride_qh
    k_off = off_hz * stride_kh
    v_off = off_hz * stride_vh
    offs_m = start_m * BLOCK_M + tl.arange(0, BLOCK_M)
    offs_d = tl.arange(0, HEAD_DIM)
    offs_n = tl.arange(0, BLOCK_N)
    q_ptrs = Q + q_off + offs_m[:, None] * stride_qm + offs_d[None, :] * stride_qk
    k_ptrs = K + k_off + offs_d[:, None] * stride_kk + offs_n[None, :] * stride_kn
    v_ptrs = V + v_off + offs_n[:, None] * stride_vn + offs_d[None, :] * stride_vk
    m_i = tl.full([BLOCK_M], float("-inf"), dtype=tl.float32)
    l_i = tl.zeros([BLOCK_M], dtype=tl.float32) + 1.0
    acc = tl.zeros([BLOCK_M, HEAD_DIM], dtype=tl.float32)
    q = tl.load(q_ptrs)
    acc, l_i, m_i = _attn_fwd_inner(
        acc,
        l_i,
        m_i,
        q,
        k_ptrs,
        v_ptrs,
        sm_scale,
        stride_kn,
        stride_vn,
        start_m,
        seqlen_k,
        BLOCK_M,
        BLOCK_N,
        HEAD_DIM,
        CAUSAL,
    )
    acc = acc / l_i[:, None]
    lse = m_i + tl.math.log2(l_i) / 1.4426950408889634
    o_ptrs = (
        Out
        + off_hz * stride_oh
        + offs_m[:, None] * stride_om
        + offs_d[None, :] * stride_ok
    )
    tl.store(o_ptrs, acc.to(Out.dtype.element_ty))
    tl.store(Lse + off_hz * seqlen_q + offs_m, lse)

# config = {"BLOCK_M": 64, "BLOCK_N": 32, "HEAD_DIM": 16, "arch": "sm_90", "causal": false, "dtype": "fp16", "num_stages": 2, "num_warps": 4}
# arch = sm_90


// ===== COMPILED SASS (sm_90a) =====

	.target	sm_90a

	.elftype	@"ET_EXEC"


//--------------------- .note.nv.tkinfo           --------------------------
	.section	.note.nv.tkinfo,"",@"SHT_NOTE"
	.sectionflags	@"SHF_NOTE_NV_TKINFO"
	.tkinfo
        /*0018*/ 	.word	0x00000002
        /*0030*/ 	.string	""
        /*0030*/ 	.string	"ptxas"
        /*0030*/ 	.string	"Cuda compilation tools, release 13.0, V13.0.88"
        /*0030*/ 	.string	"Build cuda_13.0.r13.0/compiler.36424714_0"
        /*0030*/ 	.string	"-v  -suppress-debug-info  -lineinfo  -arch sm_90a "



//--------------------- .note.nv.cuinfo           --------------------------
	.section	.note.nv.cuinfo,"",@"SHT_NOTE"
	.sectionflags	@"SHF_NOTE_NV_CUINFO"
        /*0018*/ 	.short	0x0002
        /*001a*/ 	.short	0x005a
        /*001c*/ 	.short	0x0082
	.zero		2


//--------------------- .nv.info                  --------------------------
	.section	.nv.info,"",@"SHT_CUDA_INFO"
	.align	4


	//----- nvinfo : EIATTR_REGCOUNT
	.align		4
        /*0000*/ 	.byte	0x04, 0x2f
        /*0002*/ 	.short	(.L_2 - .L_1)
	.align		4
.L_1:
        /*0004*/ 	.word	index@(attn_fwd)
        /*0008*/ 	.word	0x00000038


	//----- nvinfo : EIATTR_FRAME_SIZE
	.align		4
.L_2:
        /*000c*/ 	.byte	0x04, 0x11
        /*000e*/ 	.short	(.L_4 - .L_3)
	.align		4
.L_3:
        /*0010*/ 	.word	index@(attn_fwd)
        /*0014*/ 	.word	0x00000000


	//----- nvinfo : EIATTR_MIN_STACK_SIZE
	.align		4
.L_4:
        /*0018*/ 	.byte	0x04, 0x12
        /*001a*/ 	.short	(.L_6 - .L_5)
	.align		4
.L_5:
        /*001c*/ 	.word	index@(attn_fwd)
        /*0020*/ 	.word	0x00000000
.L_6:


//--------------------- .nv.compat                --------------------------
	.section	.nv.compat,"",@"SHT_CUDA_COMPAT_INFO"
	.align	4
        /*0000*/ 	.byte	0x02, 0x09, 0x01, 0x00, 0x02, 0x02, 0x04, 0x00, 0x02, 0x05, 0x05, 0x00, 0x03, 0x07, 0x01, 0x01
        /*0010*/ 	.byte	0x02, 0x03, 0x00, 0x00, 0x02, 0x06, 0x01, 0x00, 0x04, 0x0b, 0x08, 0x00, 0x00, 0x00, 0x00, 0x00
        /*0020*/ 	.byte	0x00, 0x00, 0x00, 0x00


//--------------------- .nv.info.attn_fwd         --------------------------
	.section	.nv.info.attn_fwd,"",@"SHT_CUDA_INFO"
	.sectionflags	@""
	.align	4


	//----- nvinfo : EIATTR_CUDA_API_VERSION
	.align		4
        /*0000*/ 	.byte	0x04, 0x37
        /*0002*/ 	.short	(.L_8 - .L_7)
.L_7:
        /*0004*/ 	.word	0x00000082


	//----- nvinfo : EIATTR_KPARAM_INFO
	.align		4
.L_8:
        /*0008*/ 	.byte	0x04, 0x17
        /*000a*/ 	.short	(.L_10 - .L_9)
.L_9:
        /*000c*/ 	.word	0x00000000
        /*0010*/ 	.short	0x0019
        /*0012*/ 	.short	0x0080
        /*0014*/ 	.byte	0x00, 0xf4, 0x21, 0x00


	//----- nvinfo : EIATTR_KPARAM_INFO
	.align		4
.L_10:
        /*0018*/ 	.byte	0x04, 0x17
        /*001a*/ 	.short	(.L_12 - .L_11)
.L_11:
        /*001c*/ 	.word	0x00000000
        /*0020*/ 	.short	0x0018
        /*0022*/ 	.short	0x0078
        /*0024*/ 	.byte	0x00, 0xf4, 0x21, 0x00


	//----- nvinfo : EIATTR_KPARAM_INFO
	.align		4
.L_12:
        /*0028*/ 	.byte	0x04, 0x17
        /*002a*/ 	.short	(.L_14 - .L_13)
.L_13:
        /*002c*/ 	.word	0x00000000
        /*0030*/ 	.short	0x0017
        /*0032*/ 	.short	0x0070
        /*0034*/ 	.byte	0x00, 0xf0, 0x11, 0x00


	//----- nvinfo : EIATTR_KPARAM_INFO
	.align		4
.L_14:
        /*0038*/ 	.byte	0x04, 0x17
        /*003a*/ 	.short	(.L_16 - .L_15)
.L_15:
        /*003c*/ 	.word	0x00000000
        /*0040*/ 	.short	0x0016
        /*0042*/ 	.short	0x006c
        /*0044*/ 	.byte	0x00, 0xf0, 0x11, 0x00


	//----- nvinfo : EIATTR_KPARAM_INFO
	.align		4
.L_16:
        /*0048*/ 	.byte	0x04, 0x17
        /*004a*/ 	.short	(.L_18 - .L_17)
.L_17:
        /*004c*/ 	.word	0x00000000
        /*0050*/ 	.short	0x0015
        /*0052*/ 	.short	0x0068
        /*0054*/ 	.byte	0x00, 0xf0, 0x11, 0x00


	//----- nvinfo : EIATTR_KPARAM_INFO
	.align		4
.L_18:
        /*0058*/ 	.byte	0x04, 0x17
        /*005a*/ 	.short	(.L_20 - .L_19)
.L_19:
        /*005c*/ 	.word	0x00000000
        /*0060*/ 	.short	0x0014
        /*0062*/ 	.short	0x0064
        /*0064*/ 	.byte	0x00, 0xf0, 0x11, 0x00


	//----- nvinfo : EIATTR_KPARAM_INFO
	.align		4
.L_20:
        /*0068*/ 	.byte	0x04, 0x17
        /*006a*/ 	.short	(.L_22 - .L_21)
.L_21:
        /*006c*/ 	.word	0x00000000
        /*0070*/ 	.short	0x0013
        /*0072*/ 	.short	0x0060
        /*0074*/ 	.byte	0x00, 0xf0, 0x11, 0x00


	//----- nvinfo : EIATTR_KPARAM_INFO
	.align		4
.L_22:
        /*0078*/ 	.byte	0x04, 0x17
        /*007a*/ 	.short	(.L_24 - .L_23)
.L_23:
        /*007c*/ 	.word	0x00000000
        /*0080*/ 	.short	0x0012
        /*0082*/ 	.short	0x005c
        /*0084*/ 	.byte	0x00, 0xf0, 0x11, 0x00


	//----- nvinfo : EIATTR_KPARAM_INFO
	.align		4
.L_24:
        /*0088*/ 	.byte	0x04, 0x17
        /*008a*/ 	.short	(.L_26 - .L_25)
.L_25:
        /*008c*/ 	.word	0x00000000
        /*0090*/ 	.short	0x0011
        /*0092*/ 	.short	0x0058
        /*0094*/ 	.byte	0x00, 0xf0, 0x11, 0x00


	//----- nvinfo : EIATTR_KPARAM_INFO
	.align		4
.L_26:
        /*0098*/ 	.byte	0x04, 0x17
        /*009a*/ 	.short	(.L_28 - .L_27)
.L_27:
        /*009c*/ 	.word	0x00000000
        /*00a0*/ 	.short	0x0010
        /*00a2*/ 	.short	0x0054
        /*00a4*/ 	.byte	0x00, 0xf0, 0x11, 0x00


	//----- nvinfo : EIATTR_KPARAM_INFO
	.align		4
.L_28:
        /*00a8*/ 	.byte	0x04, 0x17
        /*00aa*/ 	.short	(.L_30 - .L_29)
.L_29:
        /*00ac*/ 	.word	0x00000000
        /*00b0*/ 	.short	0x000f
        /*00b2*/ 	.short	0x0050
        /*00b4*/ 	.byte	0x00, 0xf0, 0x11, 0x00


	//----- nvinfo : EIATTR_KPARAM_INFO
	.align		4
.L_30:
        /*00b8*/ 	.byte	0x04, 0x17
        /*00ba*/ 	.short	(.L_32 - .L_31)
.L_31:
        /*00bc*/ 	.word	0x00000000
        /*00c0*/ 	.short	0x000e
        /*00c2*/ 	.short	0x004c
        /*00c4*/ 	.byte	0x00, 0xf0, 0x11, 0x00


	//----- nvinfo : EIATTR_KPARAM_INFO
	.align		4
.L_32:
        /*00c8*/ 	.byte	0x04, 0x17
        /*00ca*/ 	.short	(.L_34 - .L_33)
.L_33:
        /*00cc*/ 	.word	0x00000000
        /*00d0*/ 	.short	0x000d
        /*00d2*/ 	.short	0x0048
        /*00d4*/ 	.byte	0x00, 0xf0, 0x11, 0x00


	//----- nvinfo : EIATTR_KPARAM_INFO
	.align		4
.L_34:
        /*00d8*/ 	.byte	0x04, 0x17
        /*00da*/ 	.short	(.L_36 - .L_35)
.L_35:
        /*00dc*/ 	.word	0x00000000
        /*00e0*/ 	.short	0x000c
        /*00e2*/ 	.short	0x0044
        /*00e4*/ 	.byte	0x00, 0xf0, 0x11, 0x00


	//----- nvinfo : EIATTR_KPARAM_INFO
	.align		4
.L_36:
        /*00e8*/ 	.byte	0x04, 0x17
        /*00ea*/ 	.short	(.L_38 - .L_37)
.L_37:
        /*00ec*/ 	.word	0x00000000
        /*00f0*/ 	.short	0x000b
        /*00f2*/ 	.short	0x0040
        /*00f4*/ 	.byte	0x00, 0xf0, 0x11, 0x00


	//----- nvinfo : EIATTR_KPARAM_INFO
	.align		4
.L_38:
        /*00f8*/ 	.byte	0x04, 0x17
        /*00fa*/ 	.short	(.L_40 - .L_39)
.L_39:
        /*00fc*/ 	.word	0x00000000
        /*0100*/ 	.short	0x000a
        /*0102*/ 	.short	0x003c
        /*0104*/ 	.byte	0x00, 0xf0, 0x11, 0x00


	//----- nvinfo : EIATTR_KPARAM_INFO
	.align		4
.L_40:
        /*0108*/ 	.byte	0x04, 0x17
        /*010a*/ 	.short	(.L_42 - .L_41)
.L_41:
        /*010c*/ 	.word	0x00000000
        /*0110*/ 	.short	0x0009
        /*0112*/ 	.short	0x0038
        /*0114*/ 	.byte	0x00, 0xf0, 0x11, 0x00


	//----- nvinfo : EIATTR_KPARAM_INFO
	.align		4
.L_42:
        /*0118*/ 	.byte	0x04, 0x17
        /*011a*/ 	.short	(.L_44 - .L_43)
.L_43:
        /*011c*/ 	.word	0x00000000
        /*0120*/ 	.short	0x0008
        /*0122*/ 	.short	0x0034
        /*0124*/ 	.byte	0x00, 0xf0, 0x11, 0x00


	//----- nvinfo : EIATTR_KPARAM_INFO
	.align		4
.L_44:
        /*0128*/ 	.byte	0x04, 0x17
        /*012a*/ 	.short	(.L_46 - .L_45)
.L_45:
        /*012c*/ 	.word	0x00000000
        /*0130*/ 	.short	0x0007
        /*0132*/ 	.short	0x0030
        /*0134*/ 	.byte	0x00, 0xf0, 0x11, 0x00


	//----- nvinfo : EIATTR_KPARAM_INFO
	.align		4
.L_46:
        /*0138*/ 	.byte	0x04, 0x17
        /*013a*/ 	.short	(.L_48 - .L_47)
.L_47:
        /*013c*/ 	.word	0x00000000
        /*0140*/ 	.short	0x0006
        /*0142*/ 	.short	0x002c
        /*0144*/ 	.byte	0x00, 0xf0, 0x11, 0x00


	//----- nvinfo : EIATTR_KPARAM_INFO
	.align		4
.L_48:
        /*0148*/ 	.byte	0x04, 0x17
        /*014a*/ 	.short	(.L_50 - .L_49)
.L_49:
        /*014c*/ 	.word	0x00000000
        /*0150*/ 	.short	0x0005
        /*0152*/ 	.short	0x0028
        /*0154*/ 	.byte	0x00, 0xf0, 0x11, 0x00


	//----- nvinfo : EIATTR_KPARAM_INFO
	.align		4
.L_50:
        /*0158*/ 	.byte	0x04, 0x17
        /*015a*/ 	.short	(.L_52 - .L_51)
.L_51:
        /*015c*/ 	.word	0x00000000
        /*0160*/ 	.short	0x0004
        /*0162*/ 	.short	0x0020
        /*0164*/ 	.byte	0x00, 0xf4, 0x21, 0x00


	//----- nvinfo : EIATTR_KPARAM_INFO
	.align		4
.L_52:
        /*0168*/ 	.byte	0x04, 0x17
        /*016a*/ 	.short	(.L_54 - .L_53)
.L_53:
        /*016c*/ 	.word	0x00000000
        /*0170*/ 	.short	0x0003
        /*0172*/ 	.short	0x0018
        /*0174*/ 	.byte	0x00, 0xf4, 0x21, 0x00


	//----- nvinfo : EIATTR_KPARAM_INFO
	.align		4
.L_54:
        /*0178*/ 	.byte	0x04, 0x17
        /*017a*/ 	.short	(.L_56 - .L_55)
.L_55:
        /*017c*/ 	.word	0x00000000
        /*0180*/ 	.short	0x0002
        /*0182*/ 	.short	0x0010
        /*0184*/ 	.byte	0x00, 0xf4, 0x21, 0x00


	//----- nvinfo : EIATTR_KPARAM_INFO
	.align		4
.L_56:
        /*0188*/ 	.byte	0x04, 0x17
        /*018a*/ 	.short	(.L_58 - .L_57)
.L_57:
        /*018c*/ 	.word	0x00000000
        /*0190*/ 	.short	0x0001
        /*0192*/ 	.short	0x0008
        /*0194*/ 	.byte	0x00, 0xf4, 0x21, 0x00


	//----- nvinfo : EIATTR_KPARAM_INFO
	.align		4
.L_58:
        /*0198*/ 	.byte	0x04, 0x17
        /*019a*/ 	.short	(.L_60 - .L_59)
.L_59:
        /*019c*/ 	.word	0x00000000
        /*01a0*/ 	.short	0x0000
        /*01a2*/ 	.short	0x0000
        /*01a4*/ 	.byte	0x00, 0xf4, 0x21, 0x00


	//----- nvinfo : EIATTR_SPARSE_MMA_MASK
	.align		4
.L_60:
        /*01a8*/ 	.byte	0x03, 0x50
        /*01aa*/ 	.short	0x0000


	//----- nvinfo : EIATTR_MAXREG_COUNT
	.align		4
        /*01ac*/ 	.byte	0x03, 0x1b
        /*01ae*/ 	.short	0x00ff


	//----- nvinfo : EIATTR_NUM_BARRIERS
	.align		4
        /*01b0*/ 	.byte	0x02, 0x4c
        /*01b2*/ 	.byte	0x01
	.zero		1


	//----- nvinfo : EIATTR_MERCURY_ISA_VERSION
	.align		4
        /*01b4*/ 	.byte	0x03, 0x5f
        /*01b6*/ 	.short	0x0101


	//----- nvinfo : EIATTR_COOP_GROUP_MASK_REGIDS
	.align		4
        /*01b8*/ 	.byte	0x04, 0x29
        /*01ba*/ 	.short	(.L_62 - .L_61)


	//   ....[0]....
.L_61:
        /*01bc*/ 	.word	0xffffffff


	//   ....[1]....
        /*01c0*/ 	.word	0xffffffff


	//   ....[2]....
        /*01c4*/ 	.word	0xffffffff


	//   ....[3]....
        /*01c8*/ 	.word	0xffffffff


	//   ....[4]....
        /*01cc*/ 	.word	0xffffffff


	//   ....[5]....
        /*01d0*/ 	.word	0xffffffff


	//   ....[6]....
        /*01d4*/ 	.word	0xffffffff


	//   ....[7]....
        /*01d8*/ 	.word	0xffffffff


	//----- nvinfo : EIATTR_COOP_GROUP_INSTR_OFFSETS
	.align		4
.L_62:
        /*01dc*/ 	.byte	0x04, 0x28
        /*01de*/ 	.short	(.L_64 - .L_63)


	//   ....[0]....
.L_63:
        /*01e0*/ 	.word	0x00000da0


	//   ....[1]....
        /*01e4*/ 	.word	0x00000dc0


	//   ....[2]....
        /*01e8*/ 	.word	0x00000ed0


	//   ....[3]....
        /*01ec*/ 	.word	0x00000f00


	//   ....[4]....
        /*01f0*/ 	.word	0x000014f0


	//   ....[5]....
        /*01f4*/ 	.word	0x00001500


	//   ....[6]....
        /*01f8*/ 	.word	0x00001550


	//   ....[7]....
        /*01fc*/ 	.word	0x00001560


	//----- nvinfo : EIATTR_EXIT_INSTR_OFFSETS
	.align		4
.L_64:
        /*0200*/ 	.byte	0x04, 0x1c
        /*0202*/ 	.short	(.L_66 - .L_65)


	//   ....[0]....
.L_65:
        /*0204*/ 	.word	0x00002200


	//   ....[1]....
        /*0208*/ 	.word	0x00002230


	//----- nvinfo : EIATTR_REQNTID
	.align		4
.L_66:
        /*020c*/ 	.byte	0x04, 0x10
        /*020e*/ 	.short	(.L_68 - .L_67)
.L_67:
        /*0210*/ 	.word	0x00000080
        /*0214*/ 	.word	0x00000001
        /*0218*/ 	.word	0x00000001


	//----- nvinfo : EIATTR_CBANK_PARAM_SIZE
	.align		4
.L_68:
        /*021c*/ 	.byte	0x03, 0x19
        /*021e*/ 	.short	0x0088


	//----- nvinfo : EIATTR_PARAM_CBANK
	.align		4
        /*0220*/ 	.byte	0x04, 0x0a
        /*0222*/ 	.short	(.L_70 - .L_69)
	.align		4
.L_69:
        /*0224*/ 	.word	index@(.nv.constant0.attn_fwd)
        /*0228*/ 	.short	0x0210
        /*022a*/ 	.short	0x0088


	//----- nvinfo : EIATTR_SW_WAR
	.align		4
.L_70:
        /*022c*/ 	.byte	0x04, 0x36
        /*022e*/ 	.short	(.L_72 - .L_71)
.L_71:
        /*0230*/ 	.word	0x00000008
.L_72:


//--------------------- .nv.callgraph             --------------------------
	.section	.nv.callgraph,"",@"SHT_CUDA_CALLGRAPH"
	.align	4
	.sectionentsize	8
	.align		4
        /*0000*/ 	.word	0x00000000
	.align		4
        /*0004*/ 	.word	0xffffffff
	.align		4
        /*0008*/ 	.word	0x00000000
	.align		4
        /*000c*/ 	.word	0xfffffffe
	.align		4
        /*0010*/ 	.word	0x00000000
	.align		4
        /*0014*/ 	.word	0xfffffffd
	.align		4
        /*0018*/ 	.word	0x00000000
	.align		4
        /*001c*/ 	.word	0xfffffffc


//--------------------- .nv.constant4             --------------------------
	.section	.nv.constant4,"a",@progbits
	.align	8
	.align		8
.nv.constant4:
        /*0000*/ 	.dword	_$_str


//--------------------- .text.attn_fwd            --------------------------
	.section	.text.attn_fwd,"ax",@progbits
	.align	128
        .global         attn_fwd
        .type           attn_fwd,@function
        .size           attn_fwd,(.L_x_3 - attn_fwd)
        .other          attn_fwd,@"STO_CUDA_ENTRY STV_DEFAULT"
attn_fwd:
.text.attn_fwd:
[----:B------:R-:W-:Y:S01]  /*0000*/  LDC R1, c[0x0][0x28] ;  /* 0x00000a00ff017b82 */ /* 0x000fe20000000800 */
[----:B------:R-:W0:Y:S07]  /*0010*/  S2R R6, SR_TID.X ;  /* 0x0000000000067919 */ /* 0x000e2e0000002100 */
[----:B------:R-:W1:Y:S01]  /*0020*/  S2UR UR10, SR_CTAID.Y ;  /* 0x00000000000a79c3 */ /* 0x000e620000002600 */
[----:B------:R-:W-:Y:S01]  /*0030*/  ULDC.64 UR4, c[0x0][0x240] ;  /* 0x0000900000047ab9 */ /* 0x000fe20000000a00 */
[----:B------:R-:W-:Y:S01]  /*0040*/  ULDC.64 UR20, c[0x0][0x208] ;  /* 0x0000820000147ab9 */ /* 0x000fe20000000a00 */
[----:B------:R-:W2:Y:S01]  /*0050*/  S2R R5, SR_CTAID.X ;  /* 0x0000000000057919 */ /* 0x000ea20000002500 */
[----:B------:R-:W-:-:S04]  /*0060*/  ULDC UR22, c[0x0][0x280] ;  /* 0x0000a00000167ab9 */ /* 0x000fc80000000800 */
[----:B------:R-:W3:Y:S08]  /*0070*/  LDC R24, c[0x0][0x248] ;  /* 0x00009200ff187b82 */ /* 0x000ef00000000800 */
[----:B------:R-:W4:Y:S01]  /*0080*/  LDC.64 R22, c[0x0][0x210] ;  /* 0x00008400ff167b82 */ /* 0x000f220000000a00 */
[----:B-1----:R-:W-:-:S04]  /*0090*/  UIMAD UR4, UR10, UR4, URZ ;  /* 0x000000040a0472a4 */ /* 0x002fc8000f8e023f */
[----:B------:R-:W-:Y:S01]  /*00a0*/  USHF.L.U32 UR6, UR4, 0x1, URZ ;  /* 0x0000000104067899 */ /* 0x000fe2000800063f */
[----:B0-----:R-:W-:Y:S02]  /*00b0*/  SHF.R.U32.HI R3, RZ, 0x6, R6 ;  /* 0x00000006ff037819 */ /* 0x001fe40000011606 */
[----:B------:R-:W-:Y:S02]  /*00c0*/  LOP3.LUT R0, R6, 0x3f, RZ, 0xc0, !PT ;  /* 0x0000003f06007812 */ /* 0x000fe400078ec0ff */
[----:B------:R-:W-:Y:S02]  /*00d0*/  SGXT.U32 R3, R3, 0x1 ;  /* 0x000000010303781a */ /* 0x000fe40000000000 */
[----:B--2---:R-:W-:-:S03]  /*00e0*/  LEA R5, R5, R0, 0x6 ;  /* 0x0000000005057211 */ /* 0x004fc600078e30ff */
[----:B---3--:R-:W-:Y:S02]  /*00f0*/  IMAD R4, R3, R24, RZ ;  /* 0x0000001803047224 */ /* 0x008fe400078e02ff */
[----:B------:R-:W-:Y:S01]  /*0100*/  IMAD R2, R5, UR5, RZ ;  /* 0x0000000505027c24 */ /* 0x000fe2000f8e02ff */
[----:B------:R-:W-:Y:S02]  /*0110*/  UIMAD.WIDE UR4, UR4, 0x2, URZ ;  /* 0x00000002040478a5 */ /* 0x000fe4000f8e023f */
[----:B------:R-:W-:Y:S01]  /*0120*/  LEA R7, R24, R4, 0x1 ;  /* 0x0000000418077211 */ /* 0x000fe200078e08ff */
[C---:B------:R-:W-:Y:S02]  /*0130*/  IMAD.SHL.U32 R3, R2.reuse, 0x2, RZ ;  /* 0x0000000202037824 */ /* 0x040fe400078e00ff */
[----:B------:R-:W-:-:S03]  /*0140*/  IMAD.HI R2, R2, 0x2, RZ ;  /* 0x0000000202027827 */ /* 0x000fc600078e02ff */
[----:B----4-:R-:W-:Y:S01]  /*0150*/  IADD3 R22, P0, P1, R3, UR6, R22 ;  /* 0x0000000603167c10 */ /* 0x010fe2000f91e016 */
[----:B------:R-:W-:-:S03]  /*0160*/  IMAD R11, R24, 0x2, R7 ;  /* 0x00000002180b7824 */ /* 0x000fc600078e0207 */
[----:B------:R-:W-:Y:S02]  /*0170*/  IADD3.X R23, R2, UR5, R23, P0, P1 ;  /* 0x0000000502177c10 */ /* 0x000fe400087e2417 */
[-C--:B------:R-:W-:Y:S02]  /*0180*/  LEA R2, P0, R4, R22.reuse, 0x1 ;  /* 0x0000001604027211 */ /* 0x080fe400078008ff */
[----:B------:R-:W-:Y:S02]  /*0190*/  LEA R13, R24, R11, 0x1 ;  /* 0x0000000b180d7211 */ /* 0x000fe400078e08ff */
[-C--:B------:R-:W-:Y:S02]  /*01a0*/  LEA.HI.X.SX32 R3, R4, R23.reuse, 0x1, P0 ;  /* 0x0000001704037211 */ /* 0x080fe400000f0eff */
[-C--:B------:R-:W-:Y:S01]  /*01b0*/  LEA R8, P1, R7, R22.reuse, 0x1 ;  /* 0x0000001607087211 */ /* 0x080fe200078208ff */
[----:B------:R-:W-:Y:S01]  /*01c0*/  IMAD R4, R24, 0x2, R13 ;  /* 0x0000000218047824 */ /* 0x000fe200078e020d */
[----:B------:R-:W-:Y:S01]  /*01d0*/  LEA R10, P0, R11, R22, 0x1 ;  /* 0x000000160b0a7211 */ /* 0x000fe200078008ff */
[----:B------:R0:W2:Y:S01]  /*01e0*/  LDG.E.U16 R21, desc[UR20][R2.64] ;  /* 0x0000001402157981 */ /* 0x0000a2000c1e1500 */
[----:B------:R-:W-:-:S02]  /*01f0*/  LEA.HI.X.SX32 R9, R7, R23, 0x1, P1 ;  /* 0x0000001707097211 */ /* 0x000fc400008f0eff */
[-C--:B------:R-:W-:Y:S02]  /*0200*/  LEA.HI.X.SX32 R11, R11, R23.reuse, 0x1, P0 ;  /* 0x000000170b0b7211 */ /* 0x080fe400000f0eff */
[----:B------:R-:W-:Y:S01]  /*0210*/  LEA R14, P0, R4, R22, 0x1 ;  /* 0x00000016040e7211 */ /* 0x000fe200078008ff */
[----:B------:R1:W3:Y:S01]  /*0220*/  LDG.E.U16 R20, desc[UR20][R8.64] ;  /* 0x0000001408147981 */ /* 0x0002e2000c1e1500 */
[----:B------:R-:W-:Y:S02]  /*0230*/  LEA R7, R24, R4, 0x1 ;  /* 0x0000000418077211 */ /* 0x000fe400078e08ff */
[----:B------:R-:W-:Y:S01]  /*0240*/  LEA.HI.X.SX32 R15, R4, R23, 0x1, P0 ;  /* 0x00000017040f7211 */ /* 0x000fe200000f0eff */
[----:B------:R-:W4:Y:S02]  /*0250*/  LDG.E.U16 R10, desc[UR20][R10.64] ;  /* 0x000000140a0a7981 */ /* 0x000f24000c1e1500 */
[----:B------:R-:W-:Y:S01]  /*0260*/  IMAD R4, R24, 0x2, R7 ;  /* 0x0000000218047824 */ /* 0x000fe200078e0207 */
[----:B------:R-:W-:-:S02]  /*0270*/  LEA R16, P1, R7, R22, 0x1 ;  /* 0x0000001607107211 */ /* 0x000fc400078208ff */
[----:B------:R-:W-:Y:S01]  /*0280*/  LEA R12, P0, R13, R22, 0x1 ;  /* 0x000000160d0c7211 */ /* 0x000fe200078008ff */
[----:B------:R-:W5:Y:S01]  /*0290*/  LDG.E.U16 R15, desc[UR20][R14.64] ;  /* 0x000000140e0f7981 */ /* 0x000f62000c1e1500 */
[----:B0-----:R-:W-:Y:S02]  /*02a0*/  LEA R2, R24, R4, 0x1 ;  /* 0x0000000418027211 */ /* 0x001fe400078e08ff */
[-C--:B------:R-:W-:Y:S02]  /*02b0*/  LEA R18, P2, R4, R22.reuse, 0x1 ;  /* 0x0000001604127211 */ /* 0x080fe400078408ff */
[-C--:B------:R-:W-:Y:S02]  /*02c0*/  LEA.HI.X.SX32 R17, R7, R23.reuse, 0x1, P1 ;  /* 0x0000001707117211 */ /* 0x080fe400008f0eff */
[----:B-1----:R-:W-:Y:S02]  /*02d0*/  LEA R8, P1, R2, R22, 0x1 ;  /* 0x0000001602087211 */ /* 0x002fe400078208ff */
[-C--:B------:R-:W-:Y:S01]  /*02e0*/  LEA.HI.X.SX32 R19, R4, R23.reuse, 0x1, P2 ;  /* 0x0000001704137211 */ /* 0x080fe200010f0eff */
[----:B------:R-:W4:Y:S01]  /*02f0*/  LDG.E.U16 R16, desc[UR20][R16.64] ;  /* 0x0000001410107981 */ /* 0x000f22000c1e1500 */
[----:B------:R-:W-:-:S02]  /*0300*/  LEA.HI.X.SX32 R13, R13, R23, 0x1, P0 ;  /* 0x000000170d0d7211 */ /* 0x000fc400000f0eff */
[----:B------:R-:W-:Y:S01]  /*0310*/  LEA.HI.X.SX32 R9, R2, R23, 0x1, P1 ;  /* 0x0000001702097211 */ /* 0x000fe200008f0eff */
[----:B------:R-:W4:Y:S04]  /*0320*/  LDG.E.U16 R18, desc[UR20][R18.64] ;  /* 0x0000001412127981 */ /* 0x000f28000c1e1500 */
[----:B------:R-:W4:Y:S04]  /*0330*/  LDG.E.U16 R12, desc[UR20][R12.64] ;  /* 0x000000140c0c7981 */ /* 0x000f28000c1e1500 */
[----:B------:R0:W4:Y:S01]  /*0340*/  LDG.E.U16 R8, desc[UR20][R8.64] ;  /* 0x0000001408087981 */ /* 0x000122000c1e1500 */
[----:B------:R-:W1:Y:S01]  /*0350*/  S2UR UR11, SR_CgaCtaId ;  /* 0x00000000000b79c3 */ /* 0x000e620000008800 */
[----:B------:R-:W-:Y:S01]  /*0360*/  SHF.R.S32.HI R4, RZ, 0x6, R6 ;  /* 0x00000006ff047819 */ /* 0x000fe20000011406 */
[----:B------:R-:W-:Y:S01]  /*0370*/  UISETP.GE.AND UP0, UPT, UR22, 0x1, UPT ;  /* 0x000000011600788c */ /* 0x000fe2000bf06270 */
[----:B------:R-:W-:Y:S01]  /*0380*/  IMAD.SHL.U32 R3, R0, 0x2, RZ ;  /* 0x0000000200037824 */ /* 0x000fe200078e00ff */
[----:B------:R-:W-:Y:S01]  /*0390*/  UMOV UR4, 0x400 ;  /* 0x0000040000047882 */ /* 0x000fe20000000000 */
[----:B------:R-:W-:-:S03]  /*03a0*/  SGXT R4, R4, 0x1 ;  /* 0x000000010404781a */ /* 0x000fc60000000200 */
[----:B------:R-:W-:Y:S02]  /*03b0*/  PLOP3.LUT P0, PT, PT, PT, UP0, 0x80, 0x0 ;  /* 0x000000000000781c */ /* 0x000fe40003f0f008 */
[----:B------:R-:W-:-:S04]  /*03c0*/  LOP3.LUT R4, R3, 0x90, R4, 0x78, !PT ;  /* 0x0000009003047812 */ /* 0x000fc800078e7804 */
[C---:B------:R-:W-:Y:S02]  /*03d0*/  LOP3.LUT R3, R4.reuse, 0x20, RZ, 0x3c, !PT ;  /* 0x0000002004037812 */ /* 0x040fe400078e3cff */
[C---:B------:R-:W-:Y:S01]  /*03e0*/  LOP3.LUT R7, R4.reuse, 0x40, RZ, 0x3c, !PT ;  /* 0x0000004004077812 */ /* 0x040fe200078e3cff */
[----:B-1----:R-:W-:Y:S01]  /*03f0*/  ULEA UR11, UR11, UR4, 0x18 ;  /* 0x000000040b0b7291 */ /* 0x002fe2000f8ec03f */
[----:B0-----:R-:W-:Y:S01]  /*0400*/  LOP3.LUT R9, R4, 0x60, RZ, 0x3c, !PT ;  /* 0x0000006004097812 */ /* 0x001fe200078e3cff */
[----:B------:R-:W-:Y:S01]  /*0410*/  IMAD.MOV.U32 R2, RZ, RZ, 0x3f800000 ;  /* 0x3f800000ff027424 */ /* 0x000fe200078e00ff */
[----:B------:R-:W-:Y:S01]  /*0420*/  MOV R0, 0x3f800000 ;  /* 0x3f80000000007802 */ /* 0x000fe20000000f00 */
[----:B------:R-:W-:Y:S01]  /*0430*/  IMAD.MOV.U32 R32, RZ, RZ, -0x800000 ;  /* 0xff800000ff207424 */ /* 0x000fe200078e00ff */
[----:B------:R-:W-:Y:S02]  /*0440*/  CS2R R40, SRZ ;  /* 0x0000000000287805 */ /* 0x000fe4000001ff00 */
[----:B------:R-:W-:-:S02]  /*0450*/  CS2R R42, SRZ ;  /* 0x00000000002a7805 */ /* 0x000fc4000001ff00 */
[----:B------:R-:W-:Y:S02]  /*0460*/  CS2R R44, SRZ ;  /* 0x00000000002c7805 */ /* 0x000fe4000001ff00 */
[----:B------:R-:W-:Y:S01]  /*0470*/  CS2R R46, SRZ ;  /* 0x00000000002e7805 */ /* 0x000fe2000001ff00 */
[----:B--2---:R0:W-:Y:S02]  /*0480*/  STS.U16 [R4+UR11], R21 ;  /* 0x0000001504007988 */ /* 0x0041e4000800040b */
[----:B0-----:R-:W-:Y:S02]  /*0490*/  MOV R21, 0xff800000 ;  /* 0xff80000000157802 */ /* 0x001fe40000000f00 */
[----:B-----5:R0:W-:Y:S04]  /*04a0*/  STS.U16 [R4+UR11+0x400], R15 ;  /* 0x0004000f04007988 */ /* 0x0201e8000800040b */
[----:B---3--:R0:W-:Y:S04]  /*04b0*/  STS.U16 [R3+UR11+0x100], R20 ;  /* 0x0001001403007988 */ /* 0x0081e8000800040b */
[----:B----4-:R0:W-:Y:S04]  /*04c0*/  STS.U16 [R3+UR11+0x500], R16 ;  /* 0x0005001003007988 */ /* 0x0101e8000800040b */
[----:B------:R0:W-:Y:S04]  /*04d0*/  STS.U16 [R7+UR11+0x200], R10 ;  /* 0x0002000a07007988 */ /* 0x0001e8000800040b */
[----:B------:R0:W-:Y:S04]  /*04e0*/  STS.U16 [R7+UR11+0x600], R18 ;  /* 0x0006001207007988 */ /* 0x0001e8000800040b */
[----:B------:R0:W-:Y:S04]  /*04f0*/  STS.U16 [R9+UR11+0x300], R12 ;  /* 0x0003000c09007988 */ /* 0x0001e8000800040b */
[----:B------:R0:W-:Y:S01]  /*0500*/  STS.U16 [R9+UR11+0x700], R8 ;  /* 0x0007000809007988 */ /* 0x0001e2000800040b */
[----:B------:R-:W-:Y:S05]  /*0510*/  @!P0 BRA `(.L_x_0) ;  /* 0x0000001000448947 */ /* 0x000fea0003800000 */
[----:B------:R-:W-:Y:S01]  /*0520*/  LOP3.LUT R0, R6, 0xf, RZ, 0xc0, !PT ;  /* 0x0000000f06007812 */ /* 0x000fe200078ec0ff */
[----:B------:R-:W-:Y:S01]  /*0530*/  ULDC.64 UR6, c[0x0][0x250] ;  /* 0x0000940000067ab9 */ /* 0x000fe20000000a00 */
[----:B------:R-:W-:Y:S01]  /*0540*/  ULDC UR4, c[0x0][0x258] ;  /* 0x0000960000047ab9 */ /* 0x000fe20000000800 */
[----:B------:R-:W-:Y:S01]  /*0550*/  UIMAD UR6, UR10, UR6, URZ ;  /* 0x000000060a0672a4 */ /* 0x000fe2000f8e023f */
[----:B0-----:R-:W0:Y:S01]  /*0560*/  LDC R12, c[0x0][0x268] ;  /* 0x00009a00ff0c7b82 */ /* 0x001e220000000800 */
[----:B------:R-:W-:Y:S01]  /*0570*/  IMAD R0, R0, UR4, RZ ;  /* 0x0000000400007c24 */ /* 0x000fe2000f8e02ff */
[----:B------:R-:W-:Y:S01]  /*0580*/  ULDC.64 UR12, c[0x0][0x260] ;  /* 0x00009800000c7ab9 */ /* 0x000fe20000000a00 */
[----:B------:R-:W-:Y:S01]  /*0590*/  USHF.L.U32 UR4, UR6, 0x1, URZ ;  /* 0x0000000106047899 */ /* 0x000fe2000800063f */
[----:B------:R-:W-:Y:S01]  /*05a0*/  LOP3.LUT R7, R6, 0x1f, RZ, 0xc0, !PT ;  /* 0x0000001f06077812 */ /* 0x000fe200078ec0ff */
[----:B------:R-:W-:Y:S01]  /*05b0*/  UIMAD UR12, UR10, UR12, URZ ;  /* 0x0000000c0a0c72a4 */ /* 0x000fe2000f8e023f */
[C---:B------:R-:W-:Y:S01]  /*05c0*/  SHF.L.U32 R2, R0.reuse, 0x1, RZ ;  /* 0x0000000100027819 */ /* 0x040fe200000006ff */
[----:B------:R-:W-:Y:S01]  /*05d0*/  ULDC.64 UR8, c[0x0][0x218] ;  /* 0x0000860000087ab9 */ /* 0x000fe20000000a00 */
[----:B------:R-:W-:Y:S01]  /*05e0*/  IMAD.HI R0, R0, 0x2, RZ ;  /* 0x0000000200007827 */ /* 0x000fe200078e02ff */
[--C-:B------:R-:W-:Y:S01]  /*05f0*/  SHF.R.U32.HI R13, RZ, 0x5, R6.reuse ;  /* 0x00000005ff0d7819 */ /* 0x100fe20000011606 */
[----:B------:R-:W-:Y:S01]  /*0600*/  ULDC.64 UR14, c[0x0][0x220] ;  /* 0x00008800000e7ab9 */ /* 0x000fe20000000a00 */
[----:B------:R-:W-:Y:S01]  /*0610*/  MOV R14, UR7 ;  /* 0x00000007000e7c02 */ /* 0x000fe20008000f00 */
[----:B------:R-:W-:Y:S01]  /*0620*/  IMAD.U32 R9, RZ, RZ, UR4 ;  /* 0x00000004ff097e24 */ /* 0x000fe2000f8e00ff */
[----:B------:R-:W-:Y:S01]  /*0630*/  UIMAD.WIDE UR4, UR6, 0x2, URZ ;  /* 0x00000002060478a5 */ /* 0x000fe2000f8e023f */
[----:B------:R-:W-:Y:S01]  /*0640*/  IMAD R7, R7, UR13, RZ ;  /* 0x0000000d07077c24 */ /* 0x000fe2000f8e02ff */
[----:B------:R-:W-:Y:S01]  /*0650*/  USHF.L.U32 UR6, UR12, 0x1, URZ ;  /* 0x000000010c067899 */ /* 0x000fe2000800063f */
[----:B------:R-:W-:Y:S01]  /*0660*/  IMAD.MOV.U32 R18, RZ, RZ, -0x800000 ;  /* 0xff800000ff127424 */ /* 0x000fe200078e00ff */
[----:B------:R-:W-:Y:S01]  /*0670*/  IADD3 R8, P0, P1, R2, UR8, R9 ;  /* 0x0000000802087c10 */ /* 0x000fe2000f91e009 */
[----:B------:R-:W-:Y:S01]  /*0680*/  USHF.R.U32.HI UR16, URZ, 0x4, UR11 ;  /* 0x000000043f107899 */ /* 0x000fe2000801160b */
[----:B------:R-:W-:-:S02]  /*0690*/  SHF.R.U32.HI R2, RZ, 0x4, R6 ;  /* 0x00000004ff027819 */ /* 0x000fc40000011606 */
[----:B------:R-:W-:Y:S02]  /*06a0*/  CS2R R40, SRZ ;  /* 0x0000000000287805 */ /* 0x000fe4000001ff00 */
[----:B------:R-:W-:Y:S01]  /*06b0*/  MOV R9, UR5 ;  /* 0x0000000500097c02 */ /* 0x000fe20008000f00 */
[----:B------:R-:W-:Y:S01]  /*06c0*/  IMAD.U32 R11, RZ, RZ, UR6 ;  /* 0x00000006ff0b7e24 */ /* 0x000fe2000f8e00ff */
[----:B------:R-:W-:Y:S01]  /*06d0*/  SGXT.U32 R2, R2, 0x3 ;  /* 0x000000030202781a */ /* 0x000fe20000000000 */
[----:B------:R-:W-:Y:S01]  /*06e0*/  UIMAD.WIDE UR4, UR12, 0x2, URZ ;  /* 0x000000020c0478a5 */ /* 0x000fe2000f8e023f */
[----:B------:R-:W-:Y:S01]  /*06f0*/  SHF.L.U32 R6, R7, 0x1, RZ ;  /* 0x0000000107067819 */ /* 0x000fe200000006ff */
[----:B------:R-:W-:Y:S01]  /*0700*/  UIADD3 UR6, UR11, 0x800, URZ ;  /* 0x000008000b067890 */ /* 0x000fe2000fffe03f */
[----:B------:R-:W-:Y:S01]  /*0710*/  IADD3.X R10, R0, UR9, R9, P0, P1 ;  /* 0x00000009000a7c10 */ /* 0x000fe200087e2409 */
[----:B------:R-:W-:Y:S01]  /*0720*/  IMAD R2, R2, UR7, RZ ;  /* 0x0000000702027c24 */ /* 0x000fe2000f8e02ff */
[----:B------:R-:W-:Y:S01]  /*0730*/  IADD3 R16, P2, P3, R6, UR14, R11 ;  /* 0x0000000e06107c10 */ /* 0x000fe2000fb5e00b */
[----:B------:R-:W-:Y:S01]  /*0740*/  IMAD.U32 R9, RZ, RZ, UR7 ;  /* 0x00000007ff097e24 */ /* 0x000fe2000f8e00ff */
[----:B------:R-:W-:Y:S01]  /*0750*/  SGXT.U32 R0, R13, 0x2 ;  /* 0x000000020d00781a */ /* 0x000fe20000000000 */
[----:B------:R-:W-:Y:S01]  /*0760*/  IMAD.HI R6, R7, 0x2, RZ ;  /* 0x0000000207067827 */ /* 0x000fe200078e02ff */
[----:B------:R-:W-:Y:S01]  /*0770*/  MOV R17, UR5 ;  /* 0x0000000500117c02 */ /* 0x000fe20008000f00 */
[----:B------:R-:W-:Y:S01]  /*0780*/  USHF.R.U32.HI UR6, URZ, 0x4, UR6 ;  /* 0x000000043f067899 */ /* 0x000fe20008011606 */
[----:B------:R-:W-:Y:S01]  /*0790*/  LEA R52, P0, R2, R8, 0x1 ;  /* 0x0000000802347211 */ /* 0x000fe200078008ff */
[----:B------:R-:W-:Y:S01]  /*07a0*/  IMAD R7, R9, 0x8, R2 ;  /* 0x0000000809077824 */ /* 0x000fe200078e0202 */
[----:B------:R-:W-:Y:S01]  /*07b0*/  IADD3.X R17, R6, UR15, R17, P2, P3 ;  /* 0x0000000f06117c10 */ /* 0x000fe200097e6411 */
[----:B0-----:R-:W-:Y:S01]  /*07c0*/  IMAD R11, R0, R12, RZ ;  /* 0x0000000c000b7224 */ /* 0x001fe200078e02ff */
[----:B------:R-:W-:Y:S01]  /*07d0*/  LEA.HI.X.SX32 R53, R2, R10, 0x1, P0 ;  /* 0x0000000a02357211 */ /* 0x000fe200000f0eff */
[----:B------:R-:W-:Y:S01]  /*07e0*/  IMAD R0, R14, 0x8, R7 ;  /* 0x000000080e007824 */ /* 0x000fe200078e0207 */
[-C--:B------:R-:W-:Y:S01]  /*07f0*/  LEA R22, P1, R7, R8.reuse, 0x1 ;  /* 0x0000000807167211 */ /* 0x080fe200078208ff */
[----:B------:R-:W-:Y:S01]  /*0800*/  USGXT.U32 UR8, UR6, 0xe ;  /* 0x0000000e0608789a */ /* 0x000fe20008000000 */
[----:B------:R-:W-:Y:S01]  /*0810*/  LEA R13, R12, R11, 0x2 ;  /* 0x0000000b0c0d7211 */ /* 0x000fe200078e10ff */
[----:B------:R-:W-:Y:S01]  /*0820*/  IMAD R9, R9, 0x8, R0 ;  /* 0x0000000809097824 */ /* 0x000fe200078e0200 */
[----:B------:R-:W-:-:S02]  /*0830*/  LEA R6, P2, R0, R8, 0x1 ;  /* 0x0000000800067211 */ /* 0x000fc400078408ff */
[----:B------:R-:W-:Y:S02]  /*0840*/  CS2R R42, SRZ ;  /* 0x00000000002a7805 */ /* 0x000fe4000001ff00 */
[-C--:B------:R-:W-:Y:S02]  /*0850*/  LEA.HI.X.SX32 R23, R7, R10.reuse, 0x1, P1 ;  /* 0x0000000a07177211 */ /* 0x080fe400008f0eff */
[----:B------:R-:W-:Y:S02]  /*0860*/  CS2R R44, SRZ ;  /* 0x00000000002c7805 */ /* 0x000fe4000001ff00 */
[----:B------:R-:W-:Y:S02]  /*0870*/  LEA.HI.X.SX32 R7, R0, R10, 0x1, P2 ;  /* 0x0000000a00077211 */ /* 0x000fe400010f0eff */
[----:B------:R-:W-:Y:S02]  /*0880*/  CS2R R46, SRZ ;  /* 0x00000000002e7805 */ /* 0x000fe4000001ff00 */
[----:B------:R-:W-:Y:S01]  /*0890*/  LEA R0, R12, R13, 0x2 ;  /* 0x0000000d0c007211 */ /* 0x000fe200078e10ff */
[----:B------:R-:W-:Y:S01]  /*08a0*/  UMOV UR14, 0xfffffffe ;  /* 0xfffffffe000e7882 */ /* 0x000fe20000000000 */
[C---:B------:R-:W-:Y:S01]  /*08b0*/  LEA R8, P3, R9.reuse, R8, 0x1 ;  /* 0x0000000809087211 */ /* 0x040fe200078608ff */
[----:B------:R-:W-:Y:S01]  /*08c0*/  UMOV UR15, 0x7fffffdf ;  /* 0x7fffffdf000f7882 */ /* 0x000fe20000000000 */
[----:B------:R-:W-:Y:S01]  /*08d0*/  LEA R14, P2, R0, R16, 0x1 ;  /* 0x00000010000e7211 */ /* 0x000fe200078408ff */
[----:B------:R-:W-:Y:S01]  /*08e0*/  IMAD R2, R12, 0x4, R0 ;  /* 0x000000040c027824 */ /* 0x000fe200078e0200 */
[----:B------:R-:W-:Y:S01]  /*08f0*/  LEA.HI.X.SX32 R9, R9, R10, 0x1, P3 ;  /* 0x0000000a09097211 */ /* 0x000fe200018f0eff */
[----:B------:R-:W-:Y:S01]  /*0900*/  UMOV UR9, URZ ;  /* 0x0000003f00097c82 */ /* 0x000fe20008000000 */
[-C--:B------:R-:W-:Y:S01]  /*0910*/  LEA R10, P0, R11, R16.reuse, 0x1 ;  /* 0x000000100b0a7211 */ /* 0x080fe200078008ff */
[----:B------:R-:W-:Y:S01]  /*0920*/  UMOV UR4, URZ ;  /* 0x0000003f00047c82 */ /* 0x000fe20008000000 */
[-C--:B------:R-:W-:Y:S01]  /*0930*/  LEA R12, P1, R13, R16.reuse, 0x1 ;  /* 0x000000100d0c7211 */ /* 0x080fe200078208ff */
[----:B------:R-:W-:Y:S01]  /*0940*/  UMOV UR5, URZ ;  /* 0x0000003f00057c82 */ /* 0x000fe20008000000 */
[----:B------:R-:W-:Y:S01]  /*0950*/  LEA R16, P3, R2, R16, 0x1 ;  /* 0x0000001002107211 */ /* 0x000fe200078608ff */
[----:B------:R-:W-:Y:S01]  /*0960*/  USGXT.U32 UR16, UR16, 0xe ;  /* 0x0000000e1010789a */ /* 0x000fe20008000000 */
[-C--:B------:R-:W-:Y:S01]  /*0970*/  LEA.HI.X.SX32 R11, R11, R17.reuse, 0x1, P0 ;  /* 0x000000110b0b7211 */ /* 0x080fe200000f0eff */
[----:B------:R-:W-:Y:S01]  /*0980*/  UIADD3.64 UR14, UR8, -UR14, URZ ;  /* 0x8000000e080e7297 */ /* 0x000fe2000fffe03f */
[-C--:B------:R-:W-:Y:S01]  /*0990*/  LEA.HI.X.SX32 R13, R13, R17.reuse, 0x1, P1 ;  /* 0x000000110d0d7211 */ /* 0x080fe200008f0eff */
[----:B------:R-:W-:Y:S01]  /*09a0*/  UMOV UR6, URZ ;  /* 0x0000003f00067c82 */ /* 0x000fe20008000000 */
[-C--:B------:R-:W-:Y:S01]  /*09b0*/  LEA.HI.X.SX32 R15, R0, R17.reuse, 0x1, P2 ;  /* 0x00000011000f7211 */ /* 0x080fe200010f0eff */
[----:B------:R-:W-:Y:S01]  /*09c0*/  IMAD.MOV.U32 R0, RZ, RZ, 0x3f800000 ;  /* 0x3f800000ff007424 */ /* 0x000fe200078e00ff */
[----:B------:R-:W-:Y:S01]  /*09d0*/  LEA.HI.X.SX32 R17, R2, R17, 0x1, P3 ;  /* 0x0000001102117211 */ /* 0x000fe200018f0eff */
[----:B------:R-:W-:Y:S01]  /*09e0*/  ULDC UR12, c[0x0][0x238] ;  /* 0x00008e00000c7ab9 */ /* 0x000fe20000000800 */
[----:B------:R-:W-:-:S02]  /*09f0*/  MOV R2, 0x3f800000 ;  /* 0x3f80000000027802 */ /* 0x000fc40000000f00 */
[----:B------:R-:W-:-:S07]  /*0a00*/  MOV R19, 0xff800000 ;  /* 0xff80000000137802 */ /* 0x000fce0000000f00 */
.L_x_1:
[----:B------:R-:W-:Y:S01]  /*0a10*/  MOV R29, UR4 ;  /* 0x00000004001d7c02 */ /* 0x000fe20008000f00 */
[----:B------:R-:W-:Y:S01]  /*0a20*/  IMAD.U32 R27, RZ, RZ, UR4 ;  /* 0x00000004ff1b7e24 */ /* 0x000fe2000f8e00ff */
[----:B------:R-:W-:Y:S01]  /*0a30*/  MOV R25, UR4 ;  /* 0x0000000400197c02 */ /* 0x000fe20008000f00 */
[----:B------:R-:W-:Y:S02]  /*0a40*/  IMAD.U32 R31, RZ, RZ, UR4 ;  /* 0x00000004ff1f7e24 */ /* 0x000fe4000f8e00ff */
[----:B------:R-:W-:-:S04]  /*0a50*/  IMAD.WIDE R26, R27, 0x2, R22 ;  /* 0x000000021b1a7825 */ /* 0x000fc800078e0216 */
[----:B------:R-:W-:Y:S02]  /*0a60*/  IMAD.WIDE R28, R29, 0x2, R6 ;  /* 0x000000021d1c7825 */ /* 0x000fe400078e0206 */
[----:B------:R-:W2:Y:S02]  /*0a70*/  LDG.E.U16 R27, desc[UR20][R26.64] ;  /* 0x000000141a1b7981 */ /* 0x000ea4000c1e1500 */
[----:B------:R-:W-:Y:S02]  /*0a80*/  IMAD.WIDE R30, R31, 0x2, R8 ;  /* 0x000000021f1e7825 */ /* 0x000fe400078e0208 */
[----:B------:R-:W3:Y:S02]  /*0a90*/  LDG.E.U16 R29, desc[UR20][R28.64] ;  /* 0x000000141c1d7981 */ /* 0x000ee4000c1e1500 */
[----:B------:R-:W-:Y:S02]  /*0aa0*/  IMAD.WIDE R24, R25, 0x2, R52 ;  /* 0x0000000219187825 */ /* 0x000fe400078e0234 */
[----:B------:R-:W4:Y:S04]  /*0ab0*/  LDG.E.U16 R31, desc[UR20][R30.64] ;  /* 0x000000141e1f7981 */ /* 0x000f28000c1e1500 */
[----:B------:R0:W5:Y:S01]  /*0ac0*/  LDG.E.U16 R33, desc[UR20][R24.64] ;  /* 0x0000001418217981 */ /* 0x000162000c1e1500 */
[----:B------:R-:W-:Y:S01]  /*0ad0*/  BAR.SYNC.DEFER_BLOCKING 0x0 ;  /* 0x0000000000007b1d */ /* 0x000fe20000010000 */
[----:B------:R-:W-:-:S05]  /*0ae0*/  MOV R21, UR5 ;  /* 0x0000000500157c02 */ /* 0x000fca0008000f00 */
[----:B------:R-:W-:Y:S01]  /*0af0*/  IMAD.WIDE R20, R21, 0x2, R10 ;  /* 0x0000000215147825 */ /* 0x000fe200078e020a */
[----:B------:R-:W-:-:S03]  /*0b00*/  MOV R49, UR5 ;  /* 0x0000000500317c02 */ /* 0x000fc60008000f00 */
[----:B------:R-:W-:Y:S02]  /*0b10*/  IMAD.U32 R51, RZ, RZ, UR5 ;  /* 0x00000005ff337e24 */ /* 0x000fe4000f8e00ff */
[----:B------:R-:W-:-:S04]  /*0b20*/  IMAD.WIDE R48, R49, 0x2, R14 ;  /* 0x0000000231307825 */ /* 0x000fc800078e020e */
[----:B------:R-:W-:-:S04]  /*0b30*/  IMAD.WIDE R50, R51, 0x2, R12 ;  /* 0x0000000233327825 */ /* 0x000fc800078e020c */
[----:B0-----:R-:W-:-:S04]  /*0b40*/  IMAD.U32 R25, RZ, RZ, UR5 ;  /* 0x00000005ff197e24 */ /* 0x001fc8000f8e00ff */
[----:B------:R-:W-:Y:S01]  /*0b50*/  IMAD.WIDE R24, R25, 0x2, R16 ;  /* 0x0000000219187825 */ /* 0x000fe200078e0210 */
[----:B--2---:R-:W-:Y:S04]  /*0b60*/  STS.U16 [R4+UR11+0x900], R27 ;  /* 0x0009001b04007988 */ /* 0x004fe8000800040b */
[----:B---3--:R-:W-:Y:S04]  /*0b70*/  STS.U16 [R4+UR11+0xa00], R29 ;  /* 0x000a001d04007988 */ /* 0x008fe8000800040b */
[----:B----4-:R-:W-:Y:S04]  /*0b80*/  STS.U16 [R4+UR11+0xb00], R31 ;  /* 0x000b001f04007988 */ /* 0x010fe8000800040b */
[----:B-----5:R0:W-:Y:S01]  /*0b90*/  STS.U16 [R4+UR11+0x800], R33 ;  /* 0x0008002104007988 */ /* 0x0201e2000800040b */
[----:B------:R1:W-:Y:S06]  /*0ba0*/  MEMBAR.ALL.CTA ;  /* 0x0000000000007992 */ /* 0x0003ec0000008000 */
[----:B-1----:R-:W1:Y:S02]  /*0bb0*/  FENCE.VIEW.ASYNC.S ;  /* 0x00000000000073c6 */ /* 0x002e640000000000 */
[----:B-1----:R-:W-:Y:S06]  /*0bc0*/  BAR.SYNC.DEFER_BLOCKING 0x0 ;  /* 0x0000000000007b1d */ /* 0x002fec0000010000 */
[----:B------:R-:W2:Y:S04]  /*0bd0*/  LDG.E.U16 R21, desc[UR20][R20.64] ;  /* 0x0000001414157981 */ /* 0x000ea8000c1e1500 */
[----:B------:R-:W3:Y:S04]  /*0be0*/  LDG.E.U16 R49, desc[UR20][R48.64] ;  /* 0x0000001430317981 */ /* 0x000ee8000c1e1500 */
[----:B------:R-:W4:Y:S04]  /*0bf0*/  LDG.E.U16 R50, desc[UR20][R50.64] ;  /* 0x0000001432327981 */ /* 0x000f28000c1e1500 */
[----:B------:R0:W5:Y:S01]  /*0c00*/  LDG.E.U16 R48, desc[UR20][R24.64] ;  /* 0x0000001418307981 */ /* 0x000162000c1e1500 */
[----:B------:R-:W-:Y:S01]  /*0c10*/  UMOV UR17, 0x40000040 ;  /* 0x4000004000117882 */ /* 0x000fe20000000000 */
[----:B------:R-:W-:Y:S01]  /*0c20*/  UMOV UR18, UR8 ;  /* 0x0000000800127c82 */ /* 0x000fe20008000000 */
[----:B------:R-:W-:Y:S01]  /*0c30*/  UMOV UR19, 0xc0000010 ;  /* 0xc000001000137882 */ /* 0x000fe20000000000 */
[----:B0-----:R-:W-:-:S06]  /*0c40*/  WARPGROUP.ARRIVE ;  /* 0x00000000000079c5 */ /* 0x001fcc0000000000 */
[----:B------:R-:W-:Y:S03]  /*0c50*/  HGMMA.64x32x16.F32 R24, gdesc[UR16].tnspA, RZ, !UPT, gsb0 ;  /* 0x20600000101879f0 */ /* 0x000fe6000c0008ff */
[----:B------:R-:W-:Y:S02]  /*0c60*/  WARPGROUP.DEPBAR.LE gsb0, 0x0 ;  /* 0x00008000000079c5 */ /* 0x000fe40000010000 */
[----:B------:R-:W-:Y:S01]  /*0c70*/  FMUL R20, R24, UR12 ;  /* 0x0000000c18147c20 */ /* 0x000fe20008400000 */
[----:B------:R-:W-:Y:S01]  /*0c80*/  FMUL R51, R25, UR12 ;  /* 0x0000000c19337c20 */ /* 0x000fe20008400000 */
[----:B------:R-:W-:Y:S04]  /*0c90*/  BAR.SYNC.DEFER_BLOCKING 0x0 ;  /* 0x0000000000007b1d */ /* 0x000fe80000010000 */
[----:B------:R-:W-:Y:S01]  /*0ca0*/  FMNMX R51, R20, R51, !PT ;  /* 0x0000003314337209 */ /* 0x000fe20007800000 */
[----:B------:R-:W-:-:S05]  /*0cb0*/  FMUL R20, R28, UR12 ;  /* 0x0000000c1c147c20 */ /* 0x000fca0008400000 */
[----:B------:R-:W-:Y:S01]  /*0cc0*/  FMNMX R51, R20, R51, !PT ;  /* 0x0000003314337209 */ /* 0x000fe20007800000 */
[----:B------:R-:W-:-:S05]  /*0cd0*/  FMUL R20, R29, UR12 ;  /* 0x0000000c1d147c20 */ /* 0x000fca0008400000 */
[----:B------:R-:W-:Y:S01]  /*0ce0*/  FMNMX R51, R20, R51, !PT ;  /* 0x0000003314337209 */ /* 0x000fe20007800000 */
[----:B------:R-:W-:-:S05]  /*0cf0*/  FMUL R20, R32, UR12 ;  /* 0x0000000c20147c20 */ /* 0x000fca0008400000 */
[----:B------:R-:W-:Y:S01]  /*0d00*/  FMNMX R51, R20, R51, !PT ;  /* 0x0000003314337209 */ /* 0x000fe20007800000 */
[----:B------:R-:W-:-:S05]  /*0d10*/  FMUL R20, R33, UR12 ;  /* 0x0000000c21147c20 */ /* 0x000fca0008400000 */
[----:B------:R-:W-:Y:S01]  /*0d20*/  FMNMX R20, R20, R51, !PT ;  /* 0x0000003314147209 */ /* 0x000fe20007800000 */
[----:B--2---:R0:W-:Y:S02]  /*0d30*/  STS.U16 [R4+UR11+0x800], R21 ;  /* 0x0008001504007988 */ /* 0x0041e4000800040b */
[----:B0-----:R-:W-:Y:S02]  /*0d40*/  FMUL R21, R36, UR12 ;  /* 0x0000000c24157c20 */ /* 0x001fe40008400000 */
[----:B---3--:R-:W-:Y:S03]  /*0d50*/  STS.U16 [R4+UR11+0xa00], R49 ;  /* 0x000a003104007988 */ /* 0x008fe6000800040b */
[----:B------:R-:W-:Y:S01]  /*0d60*/  FMNMX R20, R21, R20, !PT ;  /* 0x0000001415147209 */ /* 0x000fe20007800000 */
[----:B------:R-:W-:Y:S01]  /*0d70*/  FMUL R21, R37, UR12 ;  /* 0x0000000c25157c20 */ /* 0x000fe20008400000 */
[----:B----4-:R0:W-:Y:S04]  /*0d80*/  STS.U16 [R3+UR11+0x900], R50 ;  /* 0x0009003203007988 */ /* 0x0101e8000800040b */
[----:B0-----:R-:W-:-:S05]  /*0d90*/  FMNMX R50, R21, R20, !PT ;  /* 0x0000001415327209 */ /* 0x001fca0007800000 */
[----:B------:R-:W0:Y:S02]  /*0da0*/  SHFL.BFLY PT, R21, R50, 0x2, 0x1f ;  /* 0x0c401f0032157f89 */ /* 0x000e2400000e0000 */
[----:B0-----:R-:W-:-:S05]  /*0db0*/  FMNMX R51, R50, R21, !PT ;  /* 0x0000001532337209 */ /* 0x001fca0007800000 */
[----:B------:R-:W0:Y:S01]  /*0dc0*/  SHFL.BFLY PT, R20, R51, 0x1, 0x1f ;  /* 0x0c201f0033147f89 */ /* 0x000e2200000e0000 */
[----:B------:R-:W-:Y:S01]  /*0dd0*/  FMUL R49, R27, UR12 ;  /* 0x0000000c1b317c20 */ /* 0x000fe20008400000 */
[----:B0-----:R-:W-:Y:S01]  /*0de0*/  FMNMX R21, R51, R20, !PT ;  /* 0x0000001433157209 */ /* 0x001fe20007800000 */
        /* <DEDUP_REMOVED lines=13> */
[----:B------:R-:W-:-:S05]  /*0ec0*/  FMNMX R49, R49, R20, !PT ;  /* 0x0000001431317209 */ /* 0x000fca0007800000 */
[----:B------:R-:W0:Y:S01]  /*0ed0*/  SHFL.BFLY PT, R50, R49, 0x2, 0x1f ;  /* 0x0c401f0031327f89 */ /* 0x000e2200000e0000 */
[----:B------:R-:W-:Y:S02]  /*0ee0*/  FMNMX R21, R21, R18, !PT ;  /* 0x0000001215157209 */ /* 0x000fe40007800000 */
[----:B0-----:R-:W-:-:S05]  /*0ef0*/  FMNMX R50, R49, R50, !PT ;  /* 0x0000003231327209 */ /* 0x001fca0007800000 */
[----:B------:R-:W0:Y:S01]  /*0f00*/  SHFL.BFLY PT, R51, R50, 0x1, 0x1f ;  /* 0x0c201f0032337f89 */ /* 0x000e2200000e0000 */
[--C-:B------:R-:W-:Y:S01]  /*0f10*/  FFMA R29, R29, UR12, -R21.reuse ;  /* 0x0000000c1d1d7c23 */ /* 0x100fe20008000815 */
[--C-:B------:R-:W-:Y:S01]  /*0f20*/  FFMA R32, R32, UR12, -R21.reuse ;  /* 0x0000000c20207c23 */ /* 0x100fe20008000815 */
[--C-:B------:R-:W-:Y:S01]  /*0f30*/  FFMA R24, R24, UR12, -R21.reuse ;  /* 0x0000000c18187c23 */ /* 0x100fe20008000815 */
[--C-:B------:R-:W-:Y:S01]  /*0f40*/  FFMA R25, R25, UR12, -R21.reuse ;  /* 0x0000000c19197c23 */ /* 0x100fe20008000815 */
[----:B------:R-:W-:Y:S01]  /*0f50*/  FMUL R49, R29, 1.4426950216293334961 ;  /* 0x3fb8aa3b1d317820 */ /* 0x000fe20000400000 */
[----:B------:R-:W-:Y:S01]  /*0f60*/  FMUL R29, R32, 1.4426950216293334961 ;  /* 0x3fb8aa3b201d7820 */ /* 0x000fe20000400000 */
[----:B------:R-:W-:Y:S01]  /*0f70*/  FMUL R24, R24, 1.4426950216293334961 ;  /* 0x3fb8aa3b18187820 */ /* 0x000fe20000400000 */
[----:B------:R-:W-:Y:S01]  /*0f80*/  FMUL R25, R25, 1.4426950216293334961 ;  /* 0x3fb8aa3b19197820 */ /* 0x000fe20000400000 */
[--C-:B------:R-:W-:Y:S01]  /*0f90*/  FFMA R28, R28, UR12, -R21.reuse ;  /* 0x0000000c1c1c7c23 */ /* 0x100fe20008000815 */
[--C-:B------:R-:W-:Y:S01]  /*0fa0*/  FFMA R33, R33, UR12, -R21.reuse ;  /* 0x0000000c21217c23 */ /* 0x100fe20008000815 */
[----:B------:R-:W-:-:S02]  /*0fb0*/  FFMA R36, R36, UR12, -R21 ;  /* 0x0000000c24247c23 */ /* 0x000fc40008000815 */
[----:B------:R-:W-:Y:S01]  /*0fc0*/  FMUL R28, R28, 1.4426950216293334961 ;  /* 0x3fb8aa3b1c1c7820 */ /* 0x000fe20000400000 */
[----:B------:R-:W-:Y:S01]  /*0fd0*/  MUFU.EX2 R24, R24 ;  /* 0x0000001800187308 */ /* 0x000fe20000000800 */
[----:B0-----:R-:W-:-:S04]  /*0fe0*/  FMNMX R32, R50, R51, !PT ;  /* 0x0000003332207209 */ /* 0x001fc80007800000 */
[----:B------:R-:W-:-:S03]  /*0ff0*/  FMNMX R32, R32, R19, !PT ;  /* 0x0000001320207209 */ /* 0x000fc60007800000 */
[----:B------:R-:W0:Y:S01]  /*1000*/  MUFU.EX2 R25, R25 ;  /* 0x0000001900197308 */ /* 0x000e220000000800 */
[----:B------:R-:W-:Y:S01]  /*1010*/  FMUL R20, R33, 1.4426950216293334961 ;  /* 0x3fb8aa3b21147820 */ /* 0x000fe20000400000 */
[--C-:B------:R-:W-:Y:S01]  /*1020*/  FFMA R27, R27, UR12, -R32.reuse ;  /* 0x0000000c1b1b7c23 */ /* 0x100fe20008000820 */
[----:B------:R-:W-:Y:S01]  /*1030*/  FFMA R26, R26, UR12, -R32 ;  /* 0x0000000c1a1a7c23 */ /* 0x000fe20008000820 */
[----:B------:R-:W-:Y:S01]  /*1040*/  FMUL R33, R36, 1.4426950216293334961 ;  /* 0x3fb8aa3b24217820 */ /* 0x000fe20000400000 */
[----:B------:R-:W-:-:S03]  /*1050*/  FFMA R37, R37, UR12, -R21 ;  /* 0x0000000c25257c23 */ /* 0x000fc60008000815 */
[----:B------:R-:W1:Y:S01]  /*1060*/  MUFU.EX2 R28, R28 ;  /* 0x0000001c001c7308 */ /* 0x000e620000000800 */
[----:B------:R-:W-:Y:S01]  /*1070*/  FADD R36, -R21, R18 ;  /* 0x0000001215247221 */ /* 0x000fe20000000100 */
[----:B------:R-:W-:Y:S01]  /*1080*/  FMUL R27, R27, 1.4426950216293334961 ;  /* 0x3fb8aa3b1b1b7820 */ /* 0x000fe20000400000 */
[----:B------:R-:W-:Y:S01]  /*1090*/  FMUL R26, R26, 1.4426950216293334961 ;  /* 0x3fb8aa3b1a1a7820 */ /* 0x000fe20000400000 */
[----:B------:R-:W-:Y:S01]  /*10a0*/  FMUL R50, R37, 1.4426950216293334961 ;  /* 0x3fb8aa3b25327820 */ /* 0x000fe20000400000 */
[----:B------:R-:W-:-:S03]  /*10b0*/  FMUL R37, R36, 1.4426950216293334961 ;  /* 0x3fb8aa3b24257820 */ /* 0x000fc60000400000 */
[----:B------:R-:W2:Y:S01]  /*10c0*/  MUFU.EX2 R49, R49 ;  /* 0x0000003100317308 */ /* 0x000ea20000000800 */
[----:B-----5:R3:W-:Y:S01]  /*10d0*/  STS.U16 [R3+UR11+0xb00], R48 ;  /* 0x000b003003007988 */ /* 0x0207e2000800040b */
[----:B------:R4:W-:Y:S06]  /*10e0*/  MEMBAR.ALL.CTA ;  /* 0x0000000000007992 */ /* 0x0009ec0000008000 */
[----:B----4-:R-:W4:Y:S01]  /*10f0*/  FENCE.VIEW.ASYNC.S ;  /* 0x00000000000073c6 */ /* 0x010f220000000000 */
[----:B------:R1:W-:Y:S01]  /*1100*/  MUFU.EX2 R36, R26 ;  /* 0x0000001a00247308 */ /* 0x0003e20000000800 */
[----:B0-----:R-:W-:-:S07]  /*1110*/  FADD R51, R24, R25 ;  /* 0x0000001918337221 */ /* 0x001fce0000000000 */
[----:B------:R-:W0:Y:S01]  /*1120*/  MUFU.EX2 R27, R27 ;  /* 0x0000001b001b7308 */ /* 0x000e220000000800 */
[----:B-1----:R-:W-:Y:S01]  /*1130*/  FADD R26, R28, R51 ;  /* 0x000000331c1a7221 */ /* 0x002fe20000000000 */
[----:B------:R-:W-:Y:S01]  /*1140*/  F2FP.F16.F32.PACK_AB R24, R25, R24 ;  /* 0x000000181918723e */ /* 0x000fe200000000ff */
[--C-:B------:R-:W-:Y:S01]  /*1150*/  FFMA R25, R38, UR12, -R32.reuse ;  /* 0x0000000c26197c23 */ /* 0x100fe20008000820 */
[----:B------:R-:W-:Y:S01]  /*1160*/  FFMA R30, R30, UR12, -R32 ;  /* 0x0000000c1e1e7c23 */ /* 0x000fe20008000820 */
[C---:B--2---:R-:W-:Y:S01]  /*1170*/  FADD R38, R49.reuse, R26 ;  /* 0x0000001a31267221 */ /* 0x044fe20000000000 */
[----:B------:R-:W-:Y:S01]  /*1180*/  F2FP.F16.F32.PACK_AB R26, R49, R28 ;  /* 0x0000001c311a723e */ /* 0x000fe200000000ff */
[----:B------:R-:W-:Y:S01]  /*1190*/  FMUL R28, R25, 1.4426950216293334961 ;  /* 0x3fb8aa3b191c7820 */ /* 0x000fe20000400000 */
[----:B------:R-:W-:Y:S01]  /*11a0*/  FMUL R30, R30, 1.4426950216293334961 ;  /* 0x3fb8aa3b1e1e7820 */ /* 0x000fe20000400000 */
[--C-:B------:R-:W-:Y:S01]  /*11b0*/  FFMA R31, R31, UR12, -R32.reuse ;  /* 0x0000000c1f1f7c23 */ /* 0x100fe20008000820 */
[--C-:B------:R-:W-:Y:S01]  /*11c0*/  FFMA R34, R34, UR12, -R32.reuse ;  /* 0x0000000c22227c23 */ /* 0x100fe20008000820 */
[--C-:B------:R-:W-:Y:S01]  /*11d0*/  FFMA R35, R35, UR12, -R32.reuse ;  /* 0x0000000c23237c23 */ /* 0x100fe20008000820 */
[----:B---3--:R-:W-:Y:S01]  /*11e0*/  FADD R48, -R32, R19 ;  /* 0x0000001320307221 */ /* 0x008fe20000000100 */
[----:B------:R-:W-:Y:S01]  /*11f0*/  FMUL R31, R31, 1.4426950216293334961 ;  /* 0x3fb8aa3b1f1f7820 */ /* 0x000fe20000400000 */
[----:B0-----:R-:W-:Y:S01]  /*1200*/  FADD R49, R36, R27 ;  /* 0x0000001b24317221 */ /* 0x001fe20000000000 */
[----:B------:R-:W-:Y:S01]  /*1210*/  F2FP.F16.F32.PACK_AB R25, R27, R36 ;  /* 0x000000241b19723e */ /* 0x000fe200000000ff */
[----:B------:R-:W-:Y:S01]  /*1220*/  FFMA R27, R39, UR12, -R32 ;  /* 0x0000000c271b7c23 */ /* 0x000fe20008000820 */
[----:B------:R-:W-:Y:S01]  /*1230*/  FMUL R34, R34, 1.4426950216293334961 ;  /* 0x3fb8aa3b22227820 */ /* 0x000fe20000400000 */
[----:B------:R-:W-:Y:S01]  /*1240*/  FMUL R35, R35, 1.4426950216293334961 ;  /* 0x3fb8aa3b23237820 */ /* 0x000fe20000400000 */
[----:B------:R-:W-:Y:S01]  /*1250*/  FMUL R48, R48, 1.4426950216293334961 ;  /* 0x3fb8aa3b30307820 */ /* 0x000fe20000400000 */
[----:B------:R-:W-:Y:S01]  /*1260*/  FMUL R36, R27, 1.4426950216293334961 ;  /* 0x3fb8aa3b1b247820 */ /* 0x000fe20000400000 */
[----:B------:R-:W0:Y:S08]  /*1270*/  MUFU.EX2 R30, R30 ;  /* 0x0000001e001e7308 */ /* 0x000e300000000800 */
[----:B------:R-:W1:Y:S08]  /*1280*/  MUFU.EX2 R37, R37 ;  /* 0x0000002500257308 */ /* 0x000e700000000800 */
[----:B------:R-:W2:Y:S08]  /*1290*/  MUFU.EX2 R39, R48 ;  /* 0x0000003000277308 */ /* 0x000eb00000000800 */
[----:B------:R-:W-:Y:S08]  /*12a0*/  MUFU.EX2 R29, R29 ;  /* 0x0000001d001d7308 */ /* 0x000ff00000000800 */
[----:B------:R-:W-:Y:S08]  /*12b0*/  MUFU.EX2 R20, R20 ;  /* 0x0000001400147308 */ /* 0x000ff00000000800 */
[----:B------:R-:W3:Y:S08]  /*12c0*/  MUFU.EX2 R31, R31 ;  /* 0x0000001f001f7308 */ /* 0x000ef00000000800 */
[----:B------:R-:W-:Y:S08]  /*12d0*/  MUFU.EX2 R33, R33 ;  /* 0x0000002100217308 */ /* 0x000ff00000000800 */
[----:B------:R0:W-:Y:S08]  /*12e0*/  MUFU.EX2 R18, R50 ;  /* 0x0000003200127308 */ /* 0x0001f00000000800 */
[----:B------:R-:W-:Y:S08]  /*12f0*/  MUFU.EX2 R34, R34 ;  /* 0x0000002200227308 */ /* 0x000ff00000000800 */
[----:B------:R-:W5:Y:S08]  /*1300*/  MUFU.EX2 R35, R35 ;  /* 0x0000002300237308 */ /* 0x000f700000000800 */
[----:B------:R4:W-:Y:S08]  /*1310*/  MUFU.EX2 R19, R28 ;  /* 0x0000001c00137308 */ /* 0x0009f00000000800 */
[----:B------:R-:W5:Y:S01]  /*1320*/  MUFU.EX2 R36, R36 ;  /* 0x0000002400247308 */ /* 0x000f620000000800 */
[----:B0-----:R-:W-:Y:S01]  /*1330*/  FADD R50, R30, R49 ;  /* 0x000000311e327221 */ /* 0x001fe20000000000 */
[-C--:B-1----:R-:W-:Y:S01]  /*1340*/  FMUL R40, R40, R37.reuse ;  /* 0x0000002528287220 */ /* 0x082fe20000400000 */
[-C--:B------:R-:W-:Y:S01]  /*1350*/  FMUL R41, R41, R37.reuse ;  /* 0x0000002529297220 */ /* 0x080fe20000400000 */
[----:B------:R-:W-:Y:S01]  /*1360*/  FMUL R44, R44, R37 ;  /* 0x000000252c2c7220 */ /* 0x000fe20000400000 */
[-C--:B--2---:R-:W-:Y:S01]  /*1370*/  FMUL R42, R42, R39.reuse ;  /* 0x000000272a2a7220 */ /* 0x084fe20000400000 */
[-C--:B------:R-:W-:Y:S01]  /*1380*/  FMUL R43, R43, R39.reuse ;  /* 0x000000272b2b7220 */ /* 0x080fe20000400000 */
[----:B------:R-:W-:Y:S01]  /*1390*/  FMUL R46, R46, R39 ;  /* 0x000000272e2e7220 */ /* 0x000fe20000400000 */
[----:B------:R-:W-:Y:S01]  /*13a0*/  FMUL R45, R45, R37 ;  /* 0x000000252d2d7220 */ /* 0x000fe20000400000 */
[----:B------:R-:W-:Y:S01]  /*13b0*/  FMUL R47, R47, R39 ;  /* 0x000000272f2f7220 */ /* 0x000fe20000400000 */
[C---:B---3--:R-:W-:Y:S01]  /*13c0*/  FADD R49, R31.reuse, R50 ;  /* 0x000000321f317221 */ /* 0x048fe20000000000 */
[----:B------:R-:W-:Y:S01]  /*13d0*/  F2FP.F16.F32.PACK_AB R27, R31, R30 ;  /* 0x0000001e1f1b723e */ /* 0x000fe200000000ff */
[----:B------:R-:W-:Y:S01]  /*13e0*/  FADD R51, R29, R38 ;  /* 0x000000261d337221 */ /* 0x000fe20000000000 */
[----:B----4-:R-:W-:-:S02]  /*13f0*/  F2FP.F16.F32.PACK_AB R28, R20, R29 ;  /* 0x0000001d141c723e */ /* 0x010fc400000000ff */
[----:B-----5:R-:W-:Y:S02]  /*1400*/  F2FP.F16.F32.PACK_AB R29, R35, R34 ;  /* 0x00000022231d723e */ /* 0x020fe400000000ff */
[----:B------:R-:W-:Y:S02]  /*1410*/  F2FP.F16.F32.PACK_AB R30, R18, R33 ;  /* 0x00000021121e723e */ /* 0x000fe400000000ff */
[----:B------:R-:W-:Y:S01]  /*1420*/  F2FP.F16.F32.PACK_AB R31, R36, R19 ;  /* 0x00000013241f723e */ /* 0x000fe200000000ff */
[----:B------:R-:W-:Y:S06]  /*1430*/  BAR.SYNC.DEFER_BLOCKING 0x0 ;  /* 0x0000000000007b1d */ /* 0x000fec0000010000 */
[----:B------:R-:W-:Y:S01]  /*1440*/  UMOV UR18, UR8 ;  /* 0x0000000800127c82 */ /* 0x000fe20008000000 */
[----:B------:R-:W-:Y:S01]  /*1450*/  UMOV UR19, 0x80000020 ;  /* 0x8000002000137882 */ /* 0x000fe20000000000 */
[----:B------:R-:W-:-:S06]  /*1460*/  WARPGROUP.ARRIVE ;  /* 0x00000000000079c5 */ /* 0x000fcc0000000000 */
[----:B------:R-:W-:Y:S01]  /*1470*/  HGMMA.64x16x16.F32 R40, R24, gdesc[UR16], R40 ;  /* 0x0020001018287df0 */ /* 0x000fe20008700828 */
[----:B------:R-:W-:Y:S01]  /*1480*/  FADD R38, R34, R49 ;  /* 0x0000003122267221 */ /* 0x000fe20000000000 */
[----:B------:R-:W-:-:S03]  /*1490*/  FADD R20, R20, R51 ;  /* 0x0000003314147221 */ /* 0x000fc60000000000 */
[----:B------:R-:W-:Y:S01]  /*14a0*/  FADD R38, R35, R38 ;  /* 0x0000002623267221 */ /* 0x000fe20000000000 */
[----:B------:R-:W-:-:S03]  /*14b0*/  FADD R33, R33, R20 ;  /* 0x0000001421217221 */ /* 0x000fc60000000000 */
[----:B------:R-:W-:Y:S01]  /*14c0*/  FADD R19, R19, R38 ;  /* 0x0000002613137221 */ /* 0x000fe20000000000 */
[----:B------:R-:W-:-:S03]  /*14d0*/  FADD R33, R18, R33 ;  /* 0x0000002112217221 */ /* 0x000fc60000000000 */
[----:B------:R-:W-:Y:S02]  /*14e0*/  FADD R19, R36, R19 ;  /* 0x0000001324137221 */ /* 0x000fe40000000000 */
[----:B------:R-:W0:Y:S04]  /*14f0*/  SHFL.BFLY PT, R18, R33, 0x2, 0x1f ;  /* 0x0c401f0021127f89 */ /* 0x000e2800000e0000 */
[----:B------:R-:W1:Y:S01]  /*1500*/  SHFL.BFLY PT, R20, R19, 0x2, 0x1f ;  /* 0x0c401f0013147f89 */ /* 0x000e6200000e0000 */
[----:B------:R-:W-:Y:S01]  /*1510*/  UIADD3 UR6, UR6, 0x20, URZ ;  /* 0x0000002006067890 */ /* 0x000fe2000fffe03f */
[----:B------:R-:W-:Y:S01]  /*1520*/  HGMMA.64x16x16.F32 R40, R28, gdesc[UR12], R40, gsb0 ;  /* 0x0020000c1c287df0 */ /* 0x000fe20008000828 */
[----:B0-----:R-:W-:Y:S01]  /*1530*/  FADD R18, R33, R18 ;  /* 0x0000001221127221 */ /* 0x001fe20000000000 */
[----:B-1----:R-:W-:-:S04]  /*1540*/  FADD R34, R19, R20 ;  /* 0x0000001413227221 */ /* 0x002fc80000000000 */
[----:B------:R-:W0:Y:S04]  /*1550*/  SHFL.BFLY PT, R35, R18, 0x1, 0x1f ;  /* 0x0c201f0012237f89 */ /* 0x000e2800000e0000 */
[----:B------:R-:W1:Y:S01]  /*1560*/  SHFL.BFLY PT, R49, R34, 0x1, 0x1f ;  /* 0x0c201f0022317f89 */ /* 0x000e6200000e0000 */
[----:B------:R-:W-:-:S06]  /*1570*/  UISETP.GE.AND UP0, UPT, UR6, UR22, UPT ;  /* 0x000000160600728c */ /* 0x000fcc000bf06270 */
[----:B------:R-:W-:Y:S01]  /*1580*/  PLOP3.LUT P0, PT, PT, PT, UP0, 0x80, 0x0 ;  /* 0x000000000000781c */ /* 0x000fe20003f0f008 */
[----:B------:R-:W-:Y:S02]  /*1590*/  ULEA UR4, UR7, UR4, 0x5 ;  /* 0x0000000407047291 */ /* 0x000fe4000f8e283f */
[----:B------:R-:W-:Y:S01]  /*15a0*/  ULEA UR5, UR13, UR5, 0x5 ;  /* 0x000000050d057291 */ /* 0x000fe2000f8e283f */
[----:B------:R-:W-:Y:S02]  /*15b0*/  IMAD.MOV.U32 R19, RZ, RZ, R32 ;  /* 0x000000ffff137224 */ /* 0x000fe400078e0020 */
[----:B0-----:R-:W-:Y:S01]  /*15c0*/  FADD R20, R18, R35 ;  /* 0x0000002312147221 */ /* 0x001fe20000000000 */
[----:B-1----:R-:W-:-:S03]  /*15d0*/  FADD R36, R34, R49 ;  /* 0x0000003122247221 */ /* 0x002fc60000000000 */
[----:B------:R-:W-:Y:S01]  /*15e0*/  FFMA R2, R37, R2, R20 ;  /* 0x0000000225027223 */ /* 0x000fe20000000014 */
[----:B------:R-:W-:Y:S01]  /*15f0*/  MOV R18, R21 ;  /* 0x0000001500127202 */ /* 0x000fe20000000f00 */
[----:B------:R-:W-:Y:S01]  /*1600*/  FFMA R0, R39, R0, R36 ;  /* 0x0000000027007223 */ /* 0x000fe20000000024 */
[----:B------:R-:W-:Y:S02]  /*1610*/  WARPGROUP.DEPBAR.LE gsb0, 0x0 ;  /* 0x00008000000079c5 */ /* 0x000fe40000010000 */
[----:B------:R-:W-:Y:S05]  /*1620*/  @!P0 BRA `(.L_x_1) ;  /* 0xfffffff000f88947 */ /* 0x000fea000383ffff */
.L_x_0:
[----:B0-----:R-:W0:Y:S01]  /*1630*/  S2R R3, SR_TID.X ;  /* 0x0000000000037919 */ /* 0x001e220000002100 */
[----:B------:R-:W-:Y:S01]  /*1640*/  MOV R8, R0 ;  /* 0x0000000000087202 */ /* 0x000fe20000000f00 */
[----:B------:R-:W-:Y:S01]  /*1650*/  FMUL R7, R46, 0.25 ;  /* 0x3e8000002e077820 */ /* 0x000fe20000400000 */
[----:B------:R-:W-:Y:S02]  /*1660*/  IMAD.MOV.U32 R25, RZ, RZ, R2 ;  /* 0x000000ffff197224 */ /* 0x000fe400078e0002 */
[----:B------:R-:W-:Y:S01]  /*1670*/  FMUL R2, R43, 0.25 ;  /* 0x3e8000002b027820 */ /* 0x000fe20000400000 */
[C---:B------:R-:W-:Y:S01]  /*1680*/  FSETP.GT.AND P0, PT, |R8|.reuse, 8.50705917302346158658e+37, PT ;  /* 0x7e8000000800780b */ /* 0x040fe20003f04200 */
[----:B------:R-:W-:Y:S01]  /*1690*/  FMUL R0, R47, 0.25 ;  /* 0x3e8000002f007820 */ /* 0x000fe20000400000 */
[----:B------:R-:W-:Y:S01]  /*16a0*/  FSETP.GEU.AND P3, PT, R8, 1.175494350822287508e-38, PT ;  /* 0x008000000800780b */ /* 0x000fe20003f6e000 */
[----:B------:R-:W-:Y:S01]  /*16b0*/  FMUL R9, R40, 0.25 ;  /* 0x3e80000028097820 */ /* 0x000fe20000400000 */
[----:B------:R-:W-:Y:S01]  /*16c0*/  FSEL R46, R7, R46, P0 ;  /* 0x0000002e072e7208 */ /* 0x000fe20000000000 */
[----:B------:R-:W-:Y:S01]  /*16d0*/  FMUL R7, R42, 0.25 ;  /* 0x3e8000002a077820 */ /* 0x000fe20000400000 */
[----:B------:R-:W-:Y:S01]  /*16e0*/  FSEL R43, R2, R43, P0 ;  /* 0x0000002b022b7208 */ /* 0x000fe20000000000 */
[----:B------:R-:W-:Y:S01]  /*16f0*/  BAR.SYNC.DEFER_BLOCKING 0x0 ;  /* 0x0000000000007b1d */ /* 0x000fe20000010000 */
[----:B------:R-:W-:Y:S01]  /*1700*/  FSEL R47, R0, R47, P0 ;  /* 0x0000002f002f7208 */ /* 0x000fe20000000000 */
[----:B------:R-:W-:Y:S01]  /*1710*/  FMUL R0, R45, 0.25 ;  /* 0x3e8000002d007820 */ /* 0x000fe20000400000 */
[----:B------:R-:W-:Y:S01]  /*1720*/  FSEL R42, R7, R42, P0 ;  /* 0x0000002a072a7208 */ /* 0x000fe20000000000 */
[----:B------:R-:W-:Y:S01]  /*1730*/  FMUL R7, R44, 0.25 ;  /* 0x3e8000002c077820 */ /* 0x000fe20000400000 */
[C---:B------:R-:W-:Y:S01]  /*1740*/  FSETP.GT.AND P1, PT, |R25|.reuse, 8.50705917302346158658e+37, PT ;  /* 0x7e8000001900780b */ /* 0x040fe20003f24200 */
[----:B------:R-:W-:Y:S01]  /*1750*/  ULDC.64 UR4, c[0x0][0x270] ;  /* 0x00009c0000047ab9 */ /* 0x000fe20000000a00 */
[----:B------:R-:W-:Y:S01]  /*1760*/  FSETP.GEU.AND P2, PT, R25, 1.175494350822287508e-38, PT ;  /* 0x008000001900780b */ /* 0x000fe20003f4e000 */
[----:B------:R-:W-:Y:S01]  /*1770*/  UIMAD UR4, UR10, UR4, URZ ;  /* 0x000000040a0472a4 */ /* 0x000fe2000f8e023f */
[----:B------:R-:W-:Y:S01]  /*1780*/  FSEL R17, R7, R44, P1 ;  /* 0x0000002c07117208 */ /* 0x000fe20000800000 */
[----:B------:R-:W-:Y:S01]  /*1790*/  FMUL R7, R8, 8388608 ;  /* 0x4b00000008077820 */ /* 0x000fe20000400000 */
[----:B------:R-:W-:Y:S01]  /*17a0*/  FSEL R45, R0, R45, P1 ;  /* 0x0000002d002d7208 */ /* 0x000fe20000800000 */
[----:B------:R-:W-:Y:S01]  /*17b0*/  FMUL R0, R41, 0.25 ;  /* 0x3e80000029007820 */ /* 0x000fe20000400000 */
[----:B------:R-:W-:Y:S01]  /*17c0*/  FSEL R19, R9, R40, P1 ;  /* 0x0000002809137208 */ /* 0x000fe20000800000 */
[----:B------:R-:W-:Y:S01]  /*17d0*/  USHF.L.U32 UR6, UR4, 0x1, URZ ;  /* 0x0000000104067899 */ /* 0x000fe2000800063f */
[----:B------:R-:W-:-:S02]  /*17e0*/  FSETP.GEU.AND P5, PT, |R25|, 1.175494350822287508e-38, PT ;  /* 0x008000001900780b */ /* 0x000fc40003fae200 */
[----:B------:R-:W-:Y:S02]  /*17f0*/  FSEL R41, R0, R41, P1 ;  /* 0x0000002900297208 */ /* 0x000fe40000800000 */
[----:B------:R-:W-:Y:S02]  /*1800*/  FSETP.GEU.AND P4, PT, |R8|, 1.175494350822287508e-38, PT ;  /* 0x008000000800780b */ /* 0x000fe40003f8e200 */
[C---:B0-----:R-:W-:Y:S02]  /*1810*/  LOP3.LUT R4, R3.reuse, 0x7, RZ, 0xc0, !PT ;  /* 0x0000000703047812 */ /* 0x041fe400078ec0ff */
[----:B------:R-:W-:Y:S02]  /*1820*/  SHF.L.U32 R2, R3, 0x2, RZ ;  /* 0x0000000203027819 */ /* 0x000fe400000006ff */
[----:B------:R-:W-:Y:S02]  /*1830*/  LEA R11, R4, UR11, 0x4 ;  /* 0x0000000b040b7c11 */ /* 0x000fe4000f8e20ff */
[----:B------:R-:W-:Y:S01]  /*1840*/  LOP3.LUT R2, R2, 0xc0, RZ, 0xc0, !PT ;  /* 0x000000c002027812 */ /* 0x000fe200078ec0ff */
[----:B------:R-:W-:Y:S01]  /*1850*/  @!P5 FMUL R45, R45, 16777216 ;  /* 0x4b8000002d2dd820 */ /* 0x000fe20000400000 */
[----:B------:R-:W-:Y:S01]  /*1860*/  LOP3.LUT R14, R3, 0x8, RZ, 0xc0, !PT ;  /* 0x00000008030e7812 */ /* 0x000fe200078ec0ff */
[----:B------:R-:W-:Y:S01]  /*1870*/  IMAD R13, R4, -0x8, R11 ;  /* 0xfffffff8040d7824 */ /* 0x000fe200078e020b */
[----:B------:R-:W-:Y:S01]  /*1880*/  FSEL R4, R7, R8, !P3 ;  /* 0x0000000807047208 */ /* 0x000fe20005800000 */
[----:B------:R-:W-:Y:S01]  /*1890*/  @P0 FMUL R8, R8, 0.25 ;  /* 0x3e80000008080820 */ /* 0x000fe20000400000 */
[----:B------:R-:W-:Y:S01]  /*18a0*/  LOP3.LUT R12, R3, 0x70, RZ, 0xc0, !PT ;  /* 0x00000070030c7812 */ /* 0x000fe200078ec0ff */
[----:B------:R-:W-:-:S02]  /*18b0*/  IMAD.IADD R23, R2, 0x1, R13 ;  /* 0x0000000102177824 */ /* 0x000fc400078e020d */
[----:B------:R-:W-:Y:S01]  /*18c0*/  FMUL R2, R25, 8388608 ;  /* 0x4b00000019027820 */ /* 0x000fe20000400000 */
[----:B------:R-:W-:Y:S01]  /*18d0*/  VIADD R7, R4, 0xc0cafb0d ;  /* 0xc0cafb0d04077836 */ /* 0x000fe20000000000 */
[----:B------:R-:W-:Y:S01]  /*18e0*/  LEA R15, R14, R11, 0x7 ;  /* 0x0000000b0e0f7211 */ /* 0x000fe200078e38ff */
[----:B------:R-:W-:Y:S01]  /*18f0*/  @!P4 FMUL R8, R8, 16777216 ;  /* 0x4b8000000808c820 */ /* 0x000fe20000400000 */
[----:B------:R-:W-:Y:S01]  /*1900*/  FSEL R6, RZ, -23, P2 ;  /* 0xc1b80000ff067808 */ /* 0x000fe20001000000 */
[----:B------:R-:W-:Y:S01]  /*1910*/  @!P5 FMUL R17, R17, 16777216 ;  /* 0x4b8000001111d820 */ /* 0x000fe20000400000 */
[----:B------:R-:W-:Y:S01]  /*1920*/  FSEL R2, R2, R25, !P2 ;  /* 0x0000001902027208 */ /* 0x000fe20005000000 */
[----:B------:R-:W-:Y:S01]  /*1930*/  @P1 FMUL R25, R25, 0.25 ;  /* 0x3e80000019191820 */ /* 0x000fe20000400000 */
[----:B------:R-:W-:Y:S01]  /*1940*/  LOP3.LUT R11, R7, 0xff800000, RZ, 0xc0, !PT ;  /* 0xff800000070b7812 */ /* 0x000fe200078ec0ff */
[----:B------:R-:W-:Y:S01]  /*1950*/  MUFU.RCP R8, R8 ;  /* 0x0000000800087308 */ /* 0x000fe20000001000 */
[----:B------:R-:W-:Y:S01]  /*1960*/  IADD3 R0, R2, -0x3f3504f3, RZ ;  /* 0xc0cafb0d02007810 */ /* 0x000fe20007ffe0ff */
[----:B------:R-:W-:Y:S01]  /*1970*/  @!P5 FMUL R25, R25, 16777216 ;  /* 0x4b8000001919d820 */ /* 0x000fe20000400000 */
[----:B------:R-:W-:Y:S01]  /*1980*/  LEA R12, R12, R15, 0x3 ;  /* 0x0000000f0c0c7211 */ /* 0x000fe200078e18ff */
[----:B------:R-:W-:Y:S01]  /*1990*/  @!P5 FMUL R41, R41, 16777216 ;  /* 0x4b8000002929d820 */ /* 0x000fe20000400000 */
[----:B------:R-:W-:Y:S01]  /*19a0*/  LOP3.LUT R9, R0, 0xff800000, RZ, 0xc0, !PT ;  /* 0xff80000000097812 */ /* 0x000fe200078ec0ff */
[----:B------:R-:W-:Y:S01]  /*19b0*/  @!P5 FMUL R19, R19, 16777216 ;  /* 0x4b8000001313d820 */ /* 0x000fe20000400000 */
[----:B------:R-:W-:Y:S01]  /*19c0*/  FSEL R10, RZ, -23, P3 ;  /* 0xc1b80000ff0a7808 */ /* 0x000fe20001800000 */
[----:B------:R-:W0:Y:S01]  /*19d0*/  MUFU.RCP R16, R25 ;  /* 0x0000001900107308 */ /* 0x000e220000001000 */
[-C--:B------:R-:W-:Y:S01]  /*19e0*/  IADD3 R15, R2, -R9.reuse, RZ ;  /* 0x80000009020f7210 */ /* 0x080fe20007ffe0ff */
[----:B------:R-:W-:Y:S01]  /*19f0*/  @!P4 FMUL R47, R47, 16777216 ;  /* 0x4b8000002f2fc820 */ /* 0x000fe20000400000 */
[----:B------:R-:W-:Y:S01]  /*1a00*/  I2FP.F32.S32 R7, R9 ;  /* 0x0000000900077245 */ /* 0x000fe20000201400 */
[----:B------:R-:W-:Y:S01]  /*1a10*/  IMAD.MOV.U32 R9, RZ, RZ, 0x3dc6b27f ;  /* 0x3dc6b27fff097424 */ /* 0x000fe200078e00ff */
[----:B------:R-:W-:Y:S01]  /*1a20*/  I2FP.F32.S32 R13, R11 ;  /* 0x0000000b000d7245 */ /* 0x000fe20000201400 */
[----:B------:R-:W-:Y:S01]  /*1a30*/  FADD R15, R15, -1 ;  /* 0xbf8000000f0f7421 */ /* 0x000fe20000000000 */
[----:B------:R-:W-:Y:S01]  /*1a40*/  LEA.HI R0, R14, R23, RZ, 0x1f ;  /* 0x000000170e007211 */ /* 0x000fe200078ff8ff */
[----:B------:R-:W-:Y:S01]  /*1a50*/  FFMA.FTZ R6, R7, 1.1920928955078125e-07, R6 ;  /* 0x3400000007067823 */ /* 0x000fe20000010006 */
[----:B------:R-:W-:Y:S01]  /*1a60*/  IADD3 R14, R4, -R11, RZ ;  /* 0x8000000b040e7210 */ /* 0x000fe20007ffe0ff */
[----:B------:R-:W-:Y:S01]  /*1a70*/  FFMA.FTZ R7, R13, 1.1920928955078125e-07, R10 ;  /* 0x340000000d077823 */ /* 0x000fe2000001000a */
[----:B------:R-:W-:Y:S01]  /*1a80*/  FFMA.FTZ R10, R15, R9, -0.16845393180847167969 ;  /* 0xbe2c7f300f0a7423 */ /* 0x000fe20000010009 */
[----:B------:R-:W-:Y:S01]  /*1a90*/  @!P4 FMUL R46, R46, 16777216 ;  /* 0x4b8000002e2ec820 */ /* 0x000fe20000400000 */
[----:B------:R-:W-:Y:S01]  /*1aa0*/  @!P4 FMUL R43, R43, 16777216 ;  /* 0x4b8000002b2bc820 */ /* 0x000fe20000400000 */
[----:B------:R-:W-:Y:S01]  /*1ab0*/  FADD R14, R14, -1 ;  /* 0xbf8000000e0e7421 */ /* 0x000fe20000000000 */
[C---:B------:R-:W-:Y:S01]  /*1ac0*/  FFMA.FTZ R10, R15.reuse, R10, 0.1716887056827545166 ;  /* 0x3e2fcf2a0f0a7423 */ /* 0x040fe2000001000a */
[----:B------:R-:W-:Y:S01]  /*1ad0*/  @!P4 FMUL R42, R42, 16777216 ;  /* 0x4b8000002a2ac820 */ /* 0x000fe20000400000 */
[----:B0-----:R-:W-:Y:S01]  /*1ae0*/  FMUL R45, R16, R45 ;  /* 0x0000002d102d7220 */ /* 0x001fe20000400000 */
[----:B------:R-:W-:Y:S01]  /*1af0*/  FFMA.FTZ R9, R14, R9, -0.16845393180847167969 ;  /* 0xbe2c7f300e097423 */ /* 0x000fe20000010009 */
[C---:B------:R-:W-:Y:S01]  /*1b00*/  FFMA.FTZ R10, R15.reuse, R10, -0.17900948226451873779 ;  /* 0xbe374e430f0a7423 */ /* 0x040fe2000001000a */
[C---:B------:R-:W-:Y:S01]  /*1b10*/  FMUL R17, R16.reuse, R17 ;  /* 0x0000001110117220 */ /* 0x040fe20000400000 */
[----:B------:R-:W-:Y:S01]  /*1b20*/  FMUL R20, R16, R41 ;  /* 0x0000002910147220 */ /* 0x000fe20000400000 */
[----:B------:R-:W-:Y:S01]  /*1b30*/  FFMA.FTZ R9, R14, R9, 0.1716887056827545166 ;  /* 0x3e2fcf2a0e097423 */ /* 0x000fe20000010009 */
[C---:B------:R-:W-:Y:S01]  /*1b40*/  FFMA.FTZ R10, R15.reuse, R10, 0.20512372255325317383 ;  /* 0x3e520bf40f0a7423 */ /* 0x040fe2000001000a */
[----:B------:R-:W-:Y:S01]  /*1b50*/  FMUL R16, R16, R19 ;  /* 0x0000001310107220 */ /* 0x000fe20000400000 */
[----:B------:R-:W-:Y:S01]  /*1b60*/  FMUL R47, R8, R47 ;  /* 0x0000002f082f7220 */ /* 0x000fe20000400000 */
[----:B------:R-:W-:Y:S01]  /*1b70*/  FFMA.FTZ R9, R14, R9, -0.17900948226451873779 ;  /* 0xbe374e430e097423 */ /* 0x000fe20000010009 */
[C---:B------:R-:W-:Y:S01]  /*1b80*/  FFMA.FTZ R10, R15.reuse, R10, -0.24046532809734344482 ;  /* 0xbe763c8b0f0a7423 */ /* 0x040fe2000001000a */
[C---:B------:R-:W-:Y:S01]  /*1b90*/  FMUL R46, R8.reuse, R46 ;  /* 0x0000002e082e7220 */ /* 0x040fe20000400000 */
[----:B------:R-:W-:Y:S01]  /*1ba0*/  FMUL R18, R8, R43 ;  /* 0x0000002b08127220 */ /* 0x000fe20000400000 */
[----:B------:R-:W-:Y:S01]  /*1bb0*/  FFMA.FTZ R9, R14, R9, 0.20512372255325317383 ;  /* 0x3e520bf40e097423 */ /* 0x000fe20000010009 */
[----:B------:R-:W-:Y:S01]  /*1bc0*/  FFMA.FTZ R10, R15, R10, 0.28857114911079406738 ;  /* 0x3e93bf990f0a7423 */ /* 0x000fe2000001000a */
[----:B------:R-:W-:Y:S01]  /*1bd0*/  FMUL R19, R8, R42 ;  /* 0x0000002a08137220 */ /* 0x000fe20000400000 */
[----:B------:R-:W-:Y:S01]  /*1be0*/  F2FP.F16.F32.PACK_AB R8, R17, R16 ;  /* 0x000000101108723e */ /* 0x000fe200000000ff */
[C---:B------:R-:W-:Y:S01]  /*1bf0*/  FFMA.FTZ R9, R14.reuse, R9, -0.24046532809734344482 ;  /* 0xbe763c8b0e097423 */ /* 0x040fe20000010009 */
[C---:B------:R-:W-:Y:S01]  /*1c00*/  FFMA.FTZ R10, R15.reuse, R10, -0.36067417263984680176 ;  /* 0xbeb8aa490f0a7423 */ /* 0x040fe2000001000a */
[----:B------:R-:W0:Y:S01]  /*1c10*/  LDC R13, c[0x0][0x278] ;  /* 0x00009e00ff0d7b82 */ /* 0x000e220000000800 */
[----:B------:R-:W-:Y:S01]  /*1c20*/  SHF.R.U32.HI R24, RZ, 0x6, R3 ;  /* 0x00000006ff187819 */ /* 0x000fe20000011603 */
[----:B------:R-:W-:Y:S01]  /*1c30*/  FFMA.FTZ R9, R14, R9, 0.28857114911079406738 ;  /* 0x3e93bf990e097423 */ /* 0x000fe20000010009 */
[----:B------:R-:W-:Y:S01]  /*1c40*/  FFMA.FTZ R10, R15, R10, 0.48089820146560668945 ;  /* 0x3ef6384a0f0a7423 */ /* 0x000fe2000001000a */
[----:B------:R-:W-:-:S02]  /*1c50*/  ISETP.GE.U32.AND P1, PT, R2, 0x7f800000, PT ;  /* 0x7f8000000200780c */ /* 0x000fc40003f26070 */
[C---:B------:R-:W-:Y:S01]  /*1c60*/  FFMA.FTZ R11, R14.reuse, R9, -0.36067417263984680176 ;  /* 0xbeb8aa490e0b7423 */ /* 0x040fe20000010009 */
[----:B------:R-:W-:Y:S01]  /*1c70*/  FFMA.FTZ R16, R15, R10, -0.72134751081466674805 ;  /* 0xbf38aa3b0f107423 */ /* 0x000fe2000001000a */
[----:B------:R-:W-:Y:S02]  /*1c80*/  F2FP.F16.F32.PACK_AB R9, R45, R20 ;  /* 0x000000142d09723e */ /* 0x000fe400000000ff */
[----:B------:R-:W-:Y:S01]  /*1c90*/  FFMA.FTZ R17, R14, R11, 0.48089820146560668945 ;  /* 0x3ef6384a0e117423 */ /* 0x000fe2000001000b */
[----:B------:R-:W-:Y:S01]  /*1ca0*/  F2FP.F16.F32.PACK_AB R10, R46, R19 ;  /* 0x000000132e0a723e */ /* 0x000fe200000000ff */
[----:B------:R-:W-:Y:S01]  /*1cb0*/  FMUL R16, R15, R16 ;  /* 0x000000100f107220 */ /* 0x000fe20000400000 */
[----:B------:R-:W-:Y:S01]  /*1cc0*/  F2FP.F16.F32.PACK_AB R11, R47, R18 ;  /* 0x000000122f0b723e */ /* 0x000fe200000000ff */
[----:B------:R-:W-:Y:S01]  /*1cd0*/  FFMA.FTZ R17, R14, R17, -0.72134751081466674805 ;  /* 0xbf38aa3b0e117423 */ /* 0x000fe20000010011 */
[----:B------:R-:W-:Y:S01]  /*1ce0*/  SHF.L.U32 R18, R3, 0x4, RZ ;  /* 0x0000000403127819 */ /* 0x000fe200000006ff */
[C---:B------:R-:W-:Y:S01]  /*1cf0*/  FMUL R16, R15.reuse, R16 ;  /* 0x000000100f107220 */ /* 0x040fe20000400000 */
[----:B------:R-:W-:Y:S01]  /*1d00*/  SGXT.U32 R24, R24, 0x1 ;  /* 0x000000011818781a */ /* 0x000fe20000000000 */
[----:B------:R1:W-:Y:S01]  /*1d10*/  STSM.16.M88.4 [R12], R8 ;  /* 0x000000080c007844 */ /* 0x0003e20000000200 */
[----:B------:R-:W-:Y:S01]  /*1d20*/  FMUL R17, R14, R17 ;  /* 0x000000110e117220 */ /* 0x000fe20000400000 */
[----:B------:R-:W-:Y:S01]  /*1d30*/  LOP3.LUT R18, R18, 0x7f0, RZ, 0xc0, !PT ;  /* 0x000007f012127812 */ /* 0x000fe200078ec0ff */
[----:B------:R-:W-:Y:S01]  /*1d40*/  FFMA.FTZ R15, R15, 1.4426950216293334961, R16 ;  /* 0x3fb8aa3b0f0f7823 */ /* 0x000fe20000010010 */
[----:B------:R-:W-:Y:S01]  /*1d50*/  BAR.SYNC.DEFER_BLOCKING 0x0 ;  /* 0x0000000000007b1d */ /* 0x000fe20000010000 */
[----:B------:R-:W-:Y:S01]  /*1d60*/  FMUL R19, R14, R17 ;  /* 0x000000110e137220 */ /* 0x000fe20000400000 */
[----:B0-----:R-:W-:Y:S01]  /*1d70*/  IMAD R24, R24, R13, RZ ;  /* 0x0000000d18187224 */ /* 0x001fe200078e02ff */
[----:B------:R-:W-:Y:S01]  /*1d80*/  ISETP.GE.U32.AND P2, PT, R4, 0x7f800000, PT ;  /* 0x7f8000000400780c */ /* 0x000fe20003f46070 */
[----:B------:R-:W-:Y:S01]  /*1d90*/  FADD R20, R6, R15 ;  /* 0x0000000f06147221 */ /* 0x000fe20000000000 */
[----:B------:R-:W-:-:S03]  /*1da0*/  FFMA.FTZ R14, R14, 1.4426950216293334961, R19 ;  /* 0x3fb8aa3b0e0e7823 */ /* 0x000fc60000010013 */
[----:B------:R-:W0:Y:S01]  /*1db0*/  LDC.64 R16, c[0x0][0x228] ;  /* 0x00008a00ff107b82 */ /* 0x000e220000000a00 */
[----:B------:R-:W-:Y:S01]  /*1dc0*/  IMAD R26, R13, 0x2, R24 ;  /* 0x000000020d1a7824 */ /* 0x000fe200078e0218 */
[C---:B------:R-:W-:Y:S01]  /*1dd0*/  FSETP.NEU.AND P0, PT, R2.reuse, RZ, PT ;  /* 0x000000ff0200720b */ /* 0x040fe20003f0d000 */
[----:B------:R-:W-:Y:S01]  /*1de0*/  FADD R28, R7, R14 ;  /* 0x0000000e071c7221 */ /* 0x000fe20000000000 */
[----:B------:R-:W-:Y:S02]  /*1df0*/  @P1 IMAD.MOV.U32 R7, RZ, RZ, 0x7f800000 ;  /* 0x7f800000ff071424 */ /* 0x000fe400078e00ff */
[----:B------:R-:W-:Y:S01]  /*1e00*/  LEA R30, R13, R26, 0x1 ;  /* 0x0000001a0d1e7211 */ /* 0x000fe200078e08ff */
[----:B------:R-:W-:Y:S02]  /*1e10*/  IMAD R6, R5, UR5, RZ ;  /* 0x0000000505067c24 */ /* 0x000fe4000f8e02ff */
[----:B------:R-:W-:Y:S01]  /*1e20*/  @P1 FFMA.FTZ R20, R2, R7, +INF ;  /* 0x7f80000002141423 */ /* 0x000fe20000010007 */
[----:B------:R-:W-:Y:S01]  /*1e30*/  UIMAD.WIDE UR4, UR4, 0x2, URZ ;  /* 0x00000002040478a5 */ /* 0x000fe2000f8e023f */
[----:B------:R-:W-:-:S02]  /*1e40*/  LEA R34, R13, R30, 0x1 ;  /* 0x0000001e0d227211 */ /* 0x000fc400078e08ff */
[C---:B------:R-:W-:Y:S01]  /*1e50*/  SHF.L.U32 R7, R6.reuse, 0x1, RZ ;  /* 0x0000000106077819 */ /* 0x040fe200000006ff */
[----:B------:R-:W-:Y:S01]  /*1e60*/  IMAD.HI R6, R6, 0x2, RZ ;  /* 0x0000000206067827 */ /* 0x000fe200078e02ff */
[C---:B------:R-:W-:Y:S02]  /*1e70*/  LEA R36, R13.reuse, R34, 0x1 ;  /* 0x000000220d247211 */ /* 0x040fe400078e08ff */
[----:B------:R-:W-:Y:S01]  /*1e80*/  @P2 MOV R15, 0x7f800000 ;  /* 0x7f800000000f2802 */ /* 0x000fe20000000f00 */
[----:B------:R-:W-:Y:S01]  /*1e90*/  ULDC UR4, c[0x0][0x27c] ;  /* 0x00009f0000047ab9 */ /* 0x000fe20000000800 */
[----:B------:R2:W3:Y:S01]  /*1ea0*/  LDS.128 R8, [R18+UR11] ;  /* 0x0000000b12087984 */ /* 0x0004e20008000c00 */
[----:B------:R-:W-:Y:S01]  /*1eb0*/  IMAD R2, R13, 0x2, R36 ;  /* 0x000000020d027824 */ /* 0x000fe200078e0224 */
[C---:B------:R-:W-:Y:S01]  /*1ec0*/  FSETP.NEU.AND P1, PT, R4.reuse, RZ, PT ;  /* 0x000000ff0400720b */ /* 0x040fe20003f2d000 */
[----:B------:R-:W-:Y:S01]  /*1ed0*/  @P2 FFMA.FTZ R28, R4, R15, +INF ;  /* 0x7f800000041c2423 */ /* 0x000fe2000001000f */
[----:B------:R-:W-:Y:S01]  /*1ee0*/  FSEL R20, R20, -INF , P0 ;  /* 0xff80000014147808 */ /* 0x000fe20000000000 */
[----:B------:R-:W-:Y:S01]  /*1ef0*/  UIMAD UR4, UR10, UR4, URZ ;  /* 0x000000040a0472a4 */ /* 0x000fe2000f8e023f */
[----:B0-----:R-:W-:-:S02]  /*1f00*/  IADD3 R7, P3, P4, R7, UR6, R16 ;  /* 0x0000000607077c10 */ /* 0x001fc4000fc7e010 */
[C---:B------:R-:W-:Y:S01]  /*1f10*/  LEA R38, R13.reuse, R2, 0x1 ;  /* 0x000000020d267211 */ /* 0x040fe200078e08ff */
[----:B------:R-:W-:Y:S01]  /*1f20*/  USHF.L.U32 UR6, UR4, 0x2, URZ ;  /* 0x0000000204067899 */ /* 0x000fe2000800063f */
[----:B------:R-:W-:Y:S01]  /*1f30*/  IADD3.X R29, R6, UR5, R17, P3, P4 ;  /* 0x00000005061d7c10 */ /* 0x000fe20009fe8411 */
[----:B------:R-:W-:Y:S01]  /*1f40*/  UIMAD.WIDE UR4, UR4, 0x4, URZ ;  /* 0x00000004040478a5 */ /* 0x000fe2000f8e023f */
[-C--:B-1----:R-:W-:Y:S01]  /*1f50*/  LEA R12, P3, R24, R7.reuse, 0x1 ;  /* 0x00000007180c7211 */ /* 0x082fe200078608ff */
[----:B------:R-:W-:Y:S01]  /*1f60*/  IMAD R4, R13, 0x2, R38 ;  /* 0x000000020d047824 */ /* 0x000fe200078e0226 */
[-C--:B------:R-:W-:Y:S02]  /*1f70*/  LEA R16, P5, R30, R7.reuse, 0x1 ;  /* 0x000000071e107211 */ /* 0x080fe400078a08ff */
[----:B------:R-:W-:Y:S02]  /*1f80*/  LEA R14, P6, R26, R7, 0x1 ;  /* 0x000000071a0e7211 */ /* 0x000fe400078c08ff */
[----:B------:R-:W-:-:S02]  /*1f90*/  LEA.HI.X.SX32 R13, R24, R29, 0x1, P3 ;  /* 0x0000001d180d7211 */ /* 0x000fc400018f0eff */
[-C--:B--2---:R-:W-:Y:S02]  /*1fa0*/  LEA R18, P2, R34, R7.reuse, 0x1 ;  /* 0x0000000722127211 */ /* 0x084fe400078408ff */
[----:B------:R-:W-:Y:S02]  /*1fb0*/  LEA R24, P3, R2, R7, 0x1 ;  /* 0x0000000702187211 */ /* 0x000fe400078608ff */
[----:B------:R-:W-:Y:S02]  /*1fc0*/  LEA.HI.X.SX32 R17, R30, R29, 0x1, P5 ;  /* 0x0000001d1e117211 */ /* 0x000fe400028f0eff */
[-C--:B------:R-:W-:Y:S01]  /*1fd0*/  LEA R22, P4, R36, R7.reuse, 0x1 ;  /* 0x0000000724167211 */ /* 0x080fe200078808ff */
[----:B------:R-:W0:Y:S01]  /*1fe0*/  LDC.64 R30, c[0x0][0x230] ;  /* 0x00008c00ff1e7b82 */ /* 0x000e220000000a00 */
[----:B------:R-:W-:Y:S02]  /*1ff0*/  LEA R6, P5, R4, R7, 0x1 ;  /* 0x0000000704067211 */ /* 0x000fe400078a08ff */
[----:B------:R-:W-:-:S02]  /*2000*/  LEA.HI.X.SX32 R15, R26, R29, 0x1, P6 ;  /* 0x0000001d1a0f7211 */ /* 0x000fc400030f0eff */
[----:B------:R-:W-:Y:S02]  /*2010*/  LEA R26, P6, R38, R7, 0x1 ;  /* 0x00000007261a7211 */ /* 0x000fe400078c08ff */
[-C--:B------:R-:W-:Y:S02]  /*2020*/  LEA.HI.X.SX32 R19, R34, R29.reuse, 0x1, P2 ;  /* 0x0000001d22137211 */ /* 0x080fe400010f0eff */
[-C--:B------:R-:W-:Y:S02]  /*2030*/  LEA.HI.X.SX32 R25, R2, R29.reuse, 0x1, P3 ;  /* 0x0000001d02197211 */ /* 0x080fe400018f0eff */
[-C--:B------:R-:W-:Y:S02]  /*2040*/  LEA.HI.X.SX32 R23, R36, R29.reuse, 0x1, P4 ;  /* 0x0000001d24177211 */ /* 0x080fe400020f0eff */
[----:B------:R-:W-:Y:S01]  /*2050*/  LEA.HI.X.SX32 R7, R4, R29, 0x1, P5 ;  /* 0x0000001d04077211 */ /* 0x000fe200028f0eff */
[----:B---3--:R1:W-:Y:S01]  /*2060*/  STG.E.U16 desc[UR20][R12.64], R8 ;  /* 0x000000080c007986 */ /* 0x0083e2000c101514 */
[----:B------:R-:W-:-:S02]  /*2070*/  PRMT R2, R8, 0x7632, R2 ;  /* 0x0000763208027816 */ /* 0x000fc40000000002 */
[----:B------:R-:W-:Y:S01]  /*2080*/  PRMT R4, R9, 0x7632, R4 ;  /* 0x0000763209047816 */ /* 0x000fe20000000004 */
[----:B------:R2:W-:Y:S01]  /*2090*/  STG.E.U16 desc[UR20][R14.64], R9 ;  /* 0x000000090e007986 */ /* 0x0005e2000c101514 */
[----:B------:R-:W-:Y:S02]  /*20a0*/  LEA.HI.X.SX32 R27, R38, R29, 0x1, P6 ;  /* 0x0000001d261b7211 */ /* 0x000fe400030f0eff */
[C---:B------:R-:W-:Y:S01]  /*20b0*/  LOP3.LUT P2, RZ, R3.reuse, 0x40, RZ, 0xc0, !PT ;  /* 0x0000004003ff7812 */ /* 0x040fe2000784c0ff */
[----:B------:R3:W-:Y:S01]  /*20c0*/  STG.E.U16 desc[UR20][R16.64], R10 ;  /* 0x0000000a10007986 */ /* 0x0007e2000c101514 */
[----:B------:R-:W-:Y:S02]  /*20d0*/  SHF.L.U32 R3, R3, 0x1, RZ ;  /* 0x0000000103037819 */ /* 0x000fe400000006ff */
[----:B-1----:R-:W-:Y:S01]  /*20e0*/  PRMT R13, R10, 0x7632, R13 ;  /* 0x000076320a0d7816 */ /* 0x002fe2000000000d */
[----:B------:R-:W-:Y:S01]  /*20f0*/  STG.E.U16 desc[UR20][R18.64], R11 ;  /* 0x0000000b12007986 */ /* 0x000fe2000c101514 */
[----:B------:R-:W-:Y:S01]  /*2100*/  FFMA R8, R20, 0.69314718246459960938, R21 ;  /* 0x3f31721814087823 */ /* 0x000fe20000000015 */
[----:B--2---:R-:W-:-:S02]  /*2110*/  PRMT R15, R11, 0x7632, R15 ;  /* 0x000076320b0f7816 */ /* 0x004fc4000000000f */
[----:B------:R-:W-:Y:S01]  /*2120*/  STG.E.U16 desc[UR20][R22.64], R2 ;  /* 0x0000000216007986 */ /* 0x000fe2000c101514 */
[----:B------:R-:W-:Y:S02]  /*2130*/  FSEL R9, R28, -INF , P1 ;  /* 0xff8000001c097808 */ /* 0x000fe40000800000 */
[----:B---3--:R-:W-:Y:S01]  /*2140*/  LOP3.LUT R10, R3, 0xf8, RZ, 0xc0, !PT ;  /* 0x000000f8030a7812 */ /* 0x008fe200078ec0ff */
[----:B------:R1:W-:Y:S01]  /*2150*/  STG.E.U16 desc[UR20][R24.64], R4 ;  /* 0x0000000418007986 */ /* 0x0003e2000c101514 */
[----:B------:R-:W-:Y:S01]  /*2160*/  SHF.L.U32 R3, R5, 0x2, RZ ;  /* 0x0000000205037819 */ /* 0x000fe200000006ff */
[----:B------:R-:W-:Y:S02]  /*2170*/  FFMA R9, R9, 0.69314718246459960938, R32 ;  /* 0x3f31721809097823 */ /* 0x000fe40000000020 */
[----:B------:R2:W-:Y:S04]  /*2180*/  STG.E.U16 desc[UR20][R26.64], R13 ;  /* 0x0000000d1a007986 */ /* 0x0005e8000c101514 */
[----:B------:R2:W-:Y:S01]  /*2190*/  STG.E.U16 desc[UR20][R6.64], R15 ;  /* 0x0000000f06007986 */ /* 0x0005e2000c101514 */
[----:B------:R-:W-:Y:S01]  /*21a0*/  BAR.SYNC.DEFER_BLOCKING 0x0 ;  /* 0x0000000000007b1d */ /* 0x000fe20000010000 */
[----:B-1----:R-:W-:Y:S01]  /*21b0*/  IMAD.HI R4, R5, 0x4, RZ ;  /* 0x0000000405047827 */ /* 0x002fe200078e02ff */
[----:B0-----:R-:W-:-:S04]  /*21c0*/  IADD3 R2, P0, P1, R3, UR6, R30 ;  /* 0x0000000603027c10 */ /* 0x001fc8000f91e01e */
[----:B------:R-:W-:Y:S01]  /*21d0*/  IADD3.X R3, R4, UR5, R31, P0, P1 ;  /* 0x0000000504037c10 */ /* 0x000fe200087e241f */
[----:B------:R2:W-:Y:S01]  /*21e0*/  STS.64 [R10+UR11], R8 ;  /* 0x000000080a007988 */ /* 0x0005e20008000a0b */
[----:B------:R-:W-:Y:S06]  /*21f0*/  BAR.SYNC.DEFER_BLOCKING 0x0 ;  /* 0x0000000000007b1d */ /* 0x000fec0000010000 */
[----:B------:R-:W-:Y:S05]  /*2200*/  @P2 EXIT ;  /* 0x000000000000294d */ /* 0x000fea0003800000 */
[----:B------:R-:W0:Y:S04]  /*2210*/  LDS R5, [R0] ;  /* 0x0000000000057984 */ /* 0x000e280000000800 */
[----:B0-----:R-:W-:Y:S01]  /*2220*/  STG.E desc[UR20][R2.64], R5 ;  /* 0x0000000502007986 */ /* 0x001fe2000c101914 */
[----:B------:R-:W-:Y:S05]  /*2230*/  EXIT ;  /* 0x000000000000794d */ /* 0x000fea0003800000 */
.L_x_2:
[----:B------:R-:W-:-:S00]  /*2240*/  BRA `(.L_x_2) ;  /* 0xfffffffc00fc7947 */ /* 0x000fc0000383ffff */
[----:B------:R-:W-:-:S00]  /*2250*/  NOP ;  /* 0x0000000000007918 */ /* 0x000fc00000000000 */
        /* <DEDUP_REMOVED lines=10> */
.L_x_3:


//--------------------- .nv.global.init           --------------------------
	.section	.nv.global.init,"aw",@progbits
.nv.global.init:
	.type		_$_str,@object
	.size		_$_str,(.L_0 - _$_str)
_$_str:
        /*0000*/ 	.byte	0x5f, 0x5f, 0x43, 0x55, 0x44, 0x41, 0x5f, 0x46, 0x54, 0x5a, 0x00
.L_0:


//--------------------- .nv.shared.attn_fwd       --------------------------
	.section	.nv.shared.attn_fwd,"aw",@nobits
	.sectionflags	@""
	.align	16
	.zero		1024


//--------------------- .nv.shared.reserved.0     --------------------------
	.section	.nv.shared.reserved.0,"aw",@nobits
	.weak		__nv_reservedSMEM_offset_0_alias
	.size		__nv_reservedSMEM_offset_0_alias, 0, 0
	.other		__nv_reservedSMEM_offset_0_alias,@"STO_CUDA_RESERVED_SHARED STV_DEFAULT"
__nv_reservedSMEM_offset_0_alias:
	.zero		0


//--------------------- .nv.constant0.attn_fwd    --------------------------
	.section	.nv.constant0.attn_fwd,"a",@progbits
	.sectionflags	@""
	.align	4
.nv.constant0.attn_fwd:
	.zero		664


//--------------------- SYMBOLS --------------------------

	.type		.nv.reservedSmem.offset0,@object
	.size		.nv.reservedSmem.offset0,0x4
